//
// Generated by NVIDIA NVVM Compiler
//
// Compiler Build ID: CL-36424714
// Cuda compilation tools, release 13.0, V13.0.88
// Based on NVVM 20.0.0
//

.version 9.0
.target sm_100
.address_size 64

	// .globl	_Z20setupRandomGeneratorP17curandStateXORWOW
.global .align 4 .b8 precalc_xorwow_matrix[102400];
.global .align 4 .b8 precalc_xorwow_offset_matrix[102400];
.global .align 4 .b8 mrg32k3aM1[2304];
.global .align 4 .b8 mrg32k3aM2[2304];
.global .align 4 .b8 mrg32k3aM1SubSeq[2016];
.global .align 4 .b8 mrg32k3aM2SubSeq[2016];
.global .align 4 .b8 mrg32k3aM1Seq[2304];
.global .align 4 .b8 mrg32k3aM2Seq[2304];
.const .align 8 .b8 __cr_lgamma_table[72];

.visible .entry _Z20setupRandomGeneratorP17curandStateXORWOW(
	.param .u64 .ptr .align 1 _Z20setupRandomGeneratorP17curandStateXORWOW_param_0
)
{
	.reg .pred 	%p<25>;
	.reg .b32 	%r<406>;
	.reg .b64 	%rd<18>;

	ld.param.u64 	%rd8, [_Z20setupRandomGeneratorP17curandStateXORWOW_param_0];
	mov.u32 	%r183, %ctaid.x;
	mov.u32 	%r184, %ntid.x;
	mov.u32 	%r185, %tid.x;
	mad.lo.s32 	%r1, %r183, %r184, %r185;
	setp.gt.s32 	%p1, %r1, 1048575;
	@%p1 bra 	$L__BB0_44;
	cvta.to.global.u64 	%rd9, %rd8;
	cvt.s64.s32 	%rd17, %r1;
	mul.wide.s32 	%rd10, %r1, 48;
	add.s64 	%rd2, %rd9, %rd10;
	mov.b32 	%r186, 1593684748;
	mov.b32 	%r187, 832094735;
	st.global.v2.u32 	[%rd2], {%r187, %r186};
	mov.b32 	%r188, -123459836;
	mov.b32 	%r189, 1111207954;
	st.global.v2.u32 	[%rd2+8], {%r189, %r188};
	mov.b32 	%r190, 1476011280;
	mov.b32 	%r191, -589760388;
	st.global.v2.u32 	[%rd2+16], {%r191, %r190};
	setp.eq.s32 	%p2, %r1, 0;
	@%p2 bra 	$L__BB0_43;
	mov.b32 	%r312, 0;
	mov.u64 	%rd12, precalc_xorwow_matrix;
$L__BB0_3:
	and.b64  	%rd4, %rd17, 3;
	setp.eq.s64 	%p3, %rd4, 0;
	@%p3 bra 	$L__BB0_42;
	mul.wide.u32 	%rd11, %r312, 3200;
	add.s64 	%rd5, %rd12, %rd11;
	cvt.u32.u64 	%r3, %rd4;
	mov.b32 	%r313, 0;
$L__BB0_5:
	mov.b32 	%r326, 0;
	mov.u32 	%r327, %r326;
	mov.u32 	%r328, %r326;
	mov.u32 	%r329, %r326;
	mov.u32 	%r330, %r326;
	mov.u32 	%r319, %r326;
$L__BB0_6:
	mul.wide.u32 	%rd13, %r319, 4;
	add.s64 	%rd14, %rd2, %rd13;
	ld.global.u32 	%r11, [%rd14+4];
	shl.b32 	%r12, %r319, 5;
	mov.b32 	%r325, 0;
$L__BB0_7:
	.pragma "nounroll";
	shr.u32 	%r196, %r11, %r325;
	and.b32  	%r197, %r196, 1;
	setp.eq.b32 	%p4, %r197, 1;
	not.pred 	%p5, %p4;
	add.s32 	%r198, %r12, %r325;
	mul.lo.s32 	%r199, %r198, 5;
	mul.wide.u32 	%rd15, %r199, 4;
	add.s64 	%rd6, %rd5, %rd15;
	@%p5 bra 	$L__BB0_9;
	ld.global.u32 	%r200, [%rd6];
	xor.b32  	%r330, %r330, %r200;
	ld.global.u32 	%r201, [%rd6+4];
	xor.b32  	%r329, %r329, %r201;
	ld.global.u32 	%r202, [%rd6+8];
	xor.b32  	%r328, %r328, %r202;
	ld.global.u32 	%r203, [%rd6+12];
	xor.b32  	%r327, %r327, %r203;
	ld.global.u32 	%r204, [%rd6+16];
	xor.b32  	%r326, %r326, %r204;
$L__BB0_9:
	and.b32  	%r206, %r196, 2;
	setp.eq.s32 	%p6, %r206, 0;
	@%p6 bra 	$L__BB0_11;
	ld.global.u32 	%r207, [%rd6+20];
	xor.b32  	%r330, %r330, %r207;
	ld.global.u32 	%r208, [%rd6+24];
	xor.b32  	%r329, %r329, %r208;
	ld.global.u32 	%r209, [%rd6+28];
	xor.b32  	%r328, %r328, %r209;
	ld.global.u32 	%r210, [%rd6+32];
	xor.b32  	%r327, %r327, %r210;
	ld.global.u32 	%r211, [%rd6+36];
	xor.b32  	%r326, %r326, %r211;
$L__BB0_11:
	and.b32  	%r213, %r196, 4;
	setp.eq.s32 	%p7, %r213, 0;
	@%p7 bra 	$L__BB0_13;
	ld.global.u32 	%r214, [%rd6+40];
	xor.b32  	%r330, %r330, %r214;
	ld.global.u32 	%r215, [%rd6+44];
	xor.b32  	%r329, %r329, %r215;
	ld.global.u32 	%r216, [%rd6+48];
	xor.b32  	%r328, %r328, %r216;
	ld.global.u32 	%r217, [%rd6+52];
	xor.b32  	%r327, %r327, %r217;
	ld.global.u32 	%r218, [%rd6+56];
	xor.b32  	%r326, %r326, %r218;
$L__BB0_13:
	and.b32  	%r220, %r196, 8;
	setp.eq.s32 	%p8, %r220, 0;
	@%p8 bra 	$L__BB0_15;
	ld.global.u32 	%r221, [%rd6+60];
	xor.b32  	%r330, %r330, %r221;
	ld.global.u32 	%r222, [%rd6+64];
	xor.b32  	%r329, %r329, %r222;
	ld.global.u32 	%r223, [%rd6+68];
	xor.b32  	%r328, %r328, %r223;
	ld.global.u32 	%r224, [%rd6+72];
	xor.b32  	%r327, %r327, %r224;
	ld.global.u32 	%r225, [%rd6+76];
	xor.b32  	%r326, %r326, %r225;
$L__BB0_15:
	and.b32  	%r227, %r196, 16;
	setp.eq.s32 	%p9, %r227, 0;
	@%p9 bra 	$L__BB0_17;
	ld.global.u32 	%r228, [%rd6+80];
	xor.b32  	%r330, %r330, %r228;
	ld.global.u32 	%r229, [%rd6+84];
	xor.b32  	%r329, %r329, %r229;
	ld.global.u32 	%r230, [%rd6+88];
	xor.b32  	%r328, %r328, %r230;
	ld.global.u32 	%r231, [%rd6+92];
	xor.b32  	%r327, %r327, %r231;
	ld.global.u32 	%r232, [%rd6+96];
	xor.b32  	%r326, %r326, %r232;
$L__BB0_17:
	and.b32  	%r234, %r196, 32;
	setp.eq.s32 	%p10, %r234, 0;
	@%p10 bra 	$L__BB0_19;
	ld.global.u32 	%r235, [%rd6+100];
	xor.b32  	%r330, %r330, %r235;
	ld.global.u32 	%r236, [%rd6+104];
	xor.b32  	%r329, %r329, %r236;
	ld.global.u32 	%r237, [%rd6+108];
	xor.b32  	%r328, %r328, %r237;
	ld.global.u32 	%r238, [%rd6+112];
	xor.b32  	%r327, %r327, %r238;
	ld.global.u32 	%r239, [%rd6+116];
	xor.b32  	%r326, %r326, %r239;
$L__BB0_19:
	and.b32  	%r241, %r196, 64;
	setp.eq.s32 	%p11, %r241, 0;
	@%p11 bra 	$L__BB0_21;
	ld.global.u32 	%r242, [%rd6+120];
	xor.b32  	%r330, %r330, %r242;
	ld.global.u32 	%r243, [%rd6+124];
	xor.b32  	%r329, %r329, %r243;
	ld.global.u32 	%r244, [%rd6+128];
	xor.b32  	%r328, %r328, %r244;
	ld.global.u32 	%r245, [%rd6+132];
	xor.b32  	%r327, %r327, %r245;
	ld.global.u32 	%r246, [%rd6+136];
	xor.b32  	%r326, %r326, %r246;
$L__BB0_21:
	and.b32  	%r248, %r196, 128;
	setp.eq.s32 	%p12, %r248, 0;
	@%p12 bra 	$L__BB0_23;
	ld.global.u32 	%r249, [%rd6+140];
	xor.b32  	%r330, %r330, %r249;
	ld.global.u32 	%r250, [%rd6+144];
	xor.b32  	%r329, %r329, %r250;
	ld.global.u32 	%r251, [%rd6+148];
	xor.b32  	%r328, %r328, %r251;
	ld.global.u32 	%r252, [%rd6+152];
	xor.b32  	%r327, %r327, %r252;
	ld.global.u32 	%r253, [%rd6+156];
	xor.b32  	%r326, %r326, %r253;
$L__BB0_23:
	and.b32  	%r255, %r196, 256;
	setp.eq.s32 	%p13, %r255, 0;
	@%p13 bra 	$L__BB0_25;
	ld.global.u32 	%r256, [%rd6+160];
	xor.b32  	%r330, %r330, %r256;
	ld.global.u32 	%r257, [%rd6+164];
	xor.b32  	%r329, %r329, %r257;
	ld.global.u32 	%r258, [%rd6+168];
	xor.b32  	%r328, %r328, %r258;
	ld.global.u32 	%r259, [%rd6+172];
	xor.b32  	%r327, %r327, %r259;
	ld.global.u32 	%r260, [%rd6+176];
	xor.b32  	%r326, %r326, %r260;
$L__BB0_25:
	and.b32  	%r262, %r196, 512;
	setp.eq.s32 	%p14, %r262, 0;
	@%p14 bra 	$L__BB0_27;
	ld.global.u32 	%r263, [%rd6+180];
	xor.b32  	%r330, %r330, %r263;
	ld.global.u32 	%r264, [%rd6+184];
	xor.b32  	%r329, %r329, %r264;
	ld.global.u32 	%r265, [%rd6+188];
	xor.b32  	%r328, %r328, %r265;
	ld.global.u32 	%r266, [%rd6+192];
	xor.b32  	%r327, %r327, %r266;
	ld.global.u32 	%r267, [%rd6+196];
	xor.b32  	%r326, %r326, %r267;
$L__BB0_27:
	and.b32  	%r269, %r196, 1024;
	setp.eq.s32 	%p15, %r269, 0;
	@%p15 bra 	$L__BB0_29;
	ld.global.u32 	%r270, [%rd6+200];
	xor.b32  	%r330, %r330, %r270;
	ld.global.u32 	%r271, [%rd6+204];
	xor.b32  	%r329, %r329, %r271;
	ld.global.u32 	%r272, [%rd6+208];
	xor.b32  	%r328, %r328, %r272;
	ld.global.u32 	%r273, [%rd6+212];
	xor.b32  	%r327, %r327, %r273;
	ld.global.u32 	%r274, [%rd6+216];
	xor.b32  	%r326, %r326, %r274;
$L__BB0_29:
	and.b32  	%r276, %r196, 2048;
	setp.eq.s32 	%p16, %r276, 0;
	@%p16 bra 	$L__BB0_31;
	ld.global.u32 	%r277, [%rd6+220];
	xor.b32  	%r330, %r330, %r277;
	ld.global.u32 	%r278, [%rd6+224];
	xor.b32  	%r329, %r329, %r278;
	ld.global.u32 	%r279, [%rd6+228];
	xor.b32  	%r328, %r328, %r279;
	ld.global.u32 	%r280, [%rd6+232];
	xor.b32  	%r327, %r327, %r280;
	ld.global.u32 	%r281, [%rd6+236];
	xor.b32  	%r326, %r326, %r281;
$L__BB0_31:
	and.b32  	%r283, %r196, 4096;
	setp.eq.s32 	%p17, %r283, 0;
	@%p17 bra 	$L__BB0_33;
	ld.global.u32 	%r284, [%rd6+240];
	xor.b32  	%r330, %r330, %r284;
	ld.global.u32 	%r285, [%rd6+244];
	xor.b32  	%r329, %r329, %r285;
	ld.global.u32 	%r286, [%rd6+248];
	xor.b32  	%r328, %r328, %r286;
	ld.global.u32 	%r287, [%rd6+252];
	xor.b32  	%r327, %r327, %r287;
	ld.global.u32 	%r288, [%rd6+256];
	xor.b32  	%r326, %r326, %r288;
$L__BB0_33:
	and.b32  	%r290, %r196, 8192;
	setp.eq.s32 	%p18, %r290, 0;
	@%p18 bra 	$L__BB0_35;
	ld.global.u32 	%r291, [%rd6+260];
	xor.b32  	%r330, %r330, %r291;
	ld.global.u32 	%r292, [%rd6+264];
	xor.b32  	%r329, %r329, %r292;
	ld.global.u32 	%r293, [%rd6+268];
	xor.b32  	%r328, %r328, %r293;
	ld.global.u32 	%r294, [%rd6+272];
	xor.b32  	%r327, %r327, %r294;
	ld.global.u32 	%r295, [%rd6+276];
	xor.b32  	%r326, %r326, %r295;
$L__BB0_35:
	and.b32  	%r297, %r196, 16384;
	setp.eq.s32 	%p19, %r297, 0;
	@%p19 bra 	$L__BB0_37;
	ld.global.u32 	%r298, [%rd6+280];
	xor.b32  	%r330, %r330, %r298;
	ld.global.u32 	%r299, [%rd6+284];
	xor.b32  	%r329, %r329, %r299;
	ld.global.u32 	%r300, [%rd6+288];
	xor.b32  	%r328, %r328, %r300;
	ld.global.u32 	%r301, [%rd6+292];
	xor.b32  	%r327, %r327, %r301;
	ld.global.u32 	%r302, [%rd6+296];
	xor.b32  	%r326, %r326, %r302;
$L__BB0_37:
	and.b32  	%r304, %r196, 32768;
	setp.eq.s32 	%p20, %r304, 0;
	@%p20 bra 	$L__BB0_39;
	ld.global.u32 	%r305, [%rd6+300];
	xor.b32  	%r330, %r330, %r305;
	ld.global.u32 	%r306, [%rd6+304];
	xor.b32  	%r329, %r329, %r306;
	ld.global.u32 	%r307, [%rd6+308];
	xor.b32  	%r328, %r328, %r307;
	ld.global.u32 	%r308, [%rd6+312];
	xor.b32  	%r327, %r327, %r308;
	ld.global.u32 	%r309, [%rd6+316];
	xor.b32  	%r326, %r326, %r309;
$L__BB0_39:
	add.s32 	%r325, %r325, 16;
	setp.ne.s32 	%p21, %r325, 32;
	@%p21 bra 	$L__BB0_7;
	mad.lo.s32 	%r310, %r319, -31, %r12;
	add.s32 	%r319, %r310, 1;
	setp.ne.s32 	%p22, %r319, 5;
	@%p22 bra 	$L__BB0_6;
	st.global.u32 	[%rd2+4], %r330;
	st.global.u32 	[%rd2+8], %r329;
	st.global.u32 	[%rd2+12], %r328;
	st.global.u32 	[%rd2+16], %r327;
	st.global.u32 	[%rd2+20], %r326;
	add.s32 	%r313, %r313, 1;
	setp.lt.u32 	%p23, %r313, %r3;
	@%p23 bra 	$L__BB0_5;
$L__BB0_42:
	shr.u64 	%rd7, %rd17, 2;
	add.s32 	%r312, %r312, 1;
	setp.gt.u64 	%p24, %rd17, 3;
	mov.u64 	%rd17, %rd7;
	@%p24 bra 	$L__BB0_3;
$L__BB0_43:
	mov.b32 	%r311, 0;
	st.global.v2.u32 	[%rd2+24], {%r311, %r311};
	st.global.u32 	[%rd2+32], %r311;
	mov.b64 	%rd16, 0;
	st.global.u64 	[%rd2+40], %rd16;
$L__BB0_44:
	ret;

}
	// .globl	_Z15initInputFieldsP7ComplexS0_P17curandStateXORWOW
.visible .entry _Z15initInputFieldsP7ComplexS0_P17curandStateXORWOW(
	.param .u64 .ptr .align 1 _Z15initInputFieldsP7ComplexS0_P17curandStateXORWOW_param_0,
	.param .u64 .ptr .align 1 _Z15initInputFieldsP7ComplexS0_P17curandStateXORWOW_param_1,
	.param .u64 .ptr .align 1 _Z15initInputFieldsP7ComplexS0_P17curandStateXORWOW_param_2
)
{
	.reg .pred 	%p<2>;
	.reg .b32 	%r<109>;
	.reg .b32 	%f<22>;
	.reg .b64 	%rd<15>;
	.reg .b64 	%fd<2>;

	mov.u32 	%r2, %ctaid.x;
	mov.u32 	%r3, %ntid.x;
	mov.u32 	%r4, %tid.x;
	mad.lo.s32 	%r1, %r2, %r3, %r4;
	setp.gt.s32 	%p1, %r1, 1048575;
	@%p1 bra 	$L__BB1_2;
	ld.param.u64 	%rd14, [_Z15initInputFieldsP7ComplexS0_P17curandStateXORWOW_param_2];
	ld.param.u64 	%rd13, [_Z15initInputFieldsP7ComplexS0_P17curandStateXORWOW_param_1];
	ld.param.u64 	%rd12, [_Z15initInputFieldsP7ComplexS0_P17curandStateXORWOW_param_0];
	cvta.to.global.u64 	%rd4, %rd13;
	cvta.to.global.u64 	%rd5, %rd14;
	cvta.to.global.u64 	%rd6, %rd12;
	shr.u32 	%r5, %r1, 31;
	add.s32 	%r6, %r1, %r5;
	and.b32  	%r7, %r6, 4094;
	sub.s32 	%r8, %r1, %r7;
	mul.wide.s32 	%rd7, %r1, 48;
	add.s64 	%rd8, %rd5, %rd7;
	ld.global.v2.u32 	{%r9, %r10}, [%rd8];
	ld.global.v2.u32 	{%r11, %r12}, [%rd8+8];
	ld.global.v2.u32 	{%r13, %r14}, [%rd8+16];
	ld.global.v2.u32 	{%r15, %r16}, [%rd8+24];
	ld.global.f32 	%f1, [%rd8+32];
	ld.global.f64 	%fd1, [%rd8+40];
	shr.u32 	%r17, %r10, 2;
	xor.b32  	%r18, %r17, %r10;
	shl.b32 	%r19, %r14, 4;
	shl.b32 	%r20, %r18, 1;
	xor.b32  	%r21, %r19, %r20;
	xor.b32  	%r22, %r21, %r14;
	xor.b32  	%r23, %r22, %r18;
	add.s32 	%r24, %r9, %r23;
	add.s32 	%r25, %r24, 362437;
	cvt.rn.f32.u32 	%f2, %r25;
	fma.rn.f32 	%f3, %f2, 0f2F800000, 0f2F000000;
	shr.u32 	%r26, %r11, 2;
	xor.b32  	%r27, %r26, %r11;
	shl.b32 	%r28, %r23, 4;
	shl.b32 	%r29, %r27, 1;
	xor.b32  	%r30, %r29, %r28;
	xor.b32  	%r31, %r30, %r27;
	xor.b32  	%r32, %r31, %r23;
	add.s32 	%r33, %r9, %r32;
	add.s32 	%r34, %r33, 724874;
	cvt.rn.f32.u32 	%f4, %r34;
	fma.rn.f32 	%f5, %f4, 0f2F800000, 0f2F000000;
	shl.b32 	%r35, %r8, 20;
	add.s32 	%r36, %r35, %r1;
	mul.wide.s32 	%rd9, %r36, 8;
	add.s64 	%rd10, %rd6, %rd9;
	st.global.f32 	[%rd10], %f3;
	st.global.f32 	[%rd10+4], %f5;
	shr.u32 	%r37, %r12, 2;
	xor.b32  	%r38, %r37, %r12;
	shl.b32 	%r39, %r32, 4;
	shl.b32 	%r40, %r38, 1;
	xor.b32  	%r41, %r39, %r40;
	xor.b32  	%r42, %r41, %r32;
	xor.b32  	%r43, %r42, %r38;
	add.s32 	%r44, %r9, %r43;
	add.s32 	%r45, %r44, 1087311;
	cvt.rn.f32.u32 	%f6, %r45;
	fma.rn.f32 	%f7, %f6, 0f2F800000, 0f2F000000;
	shr.u32 	%r46, %r13, 2;
	xor.b32  	%r47, %r46, %r13;
	shl.b32 	%r48, %r43, 4;
	shl.b32 	%r49, %r47, 1;
	xor.b32  	%r50, %r49, %r48;
	xor.b32  	%r51, %r50, %r47;
	xor.b32  	%r52, %r51, %r43;
	add.s32 	%r53, %r9, %r52;
	add.s32 	%r54, %r53, 1449748;
	cvt.rn.f32.u32 	%f8, %r54;
	fma.rn.f32 	%f9, %f8, 0f2F800000, 0f2F000000;
	add.s64 	%rd11, %rd4, %rd9;
	st.global.f32 	[%rd11], %f7;
	st.global.f32 	[%rd11+4], %f9;
	shr.u32 	%r55, %r14, 2;
	xor.b32  	%r56, %r55, %r14;
	shl.b32 	%r57, %r52, 4;
	shl.b32 	%r58, %r56, 1;
	xor.b32  	%r59, %r57, %r58;
	xor.b32  	%r60, %r59, %r52;
	xor.b32  	%r61, %r60, %r56;
	add.s32 	%r62, %r9, %r61;
	add.s32 	%r63, %r62, 1812185;
	cvt.rn.f32.u32 	%f10, %r63;
	fma.rn.f32 	%f11, %f10, 0f2F800000, 0f2F000000;
	shr.u32 	%r64, %r23, 2;
	xor.b32  	%r65, %r64, %r23;
	shl.b32 	%r66, %r61, 4;
	shl.b32 	%r67, %r65, 1;
	xor.b32  	%r68, %r67, %r66;
	xor.b32  	%r69, %r68, %r65;
	xor.b32  	%r70, %r69, %r61;
	add.s32 	%r71, %r9, %r70;
	add.s32 	%r72, %r71, 2174622;
	cvt.rn.f32.u32 	%f12, %r72;
	fma.rn.f32 	%f13, %f12, 0f2F800000, 0f2F000000;
	st.global.f32 	[%rd11+16777216], %f11;
	st.global.f32 	[%rd11+16777220], %f13;
	shr.u32 	%r73, %r32, 2;
	xor.b32  	%r74, %r73, %r32;
	shl.b32 	%r75, %r70, 4;
	shl.b32 	%r76, %r74, 1;
	xor.b32  	%r77, %r75, %r76;
	xor.b32  	%r78, %r77, %r70;
	xor.b32  	%r79, %r78, %r74;
	add.s32 	%r80, %r9, %r79;
	add.s32 	%r81, %r80, 2537059;
	cvt.rn.f32.u32 	%f14, %r81;
	fma.rn.f32 	%f15, %f14, 0f2F800000, 0f2F000000;
	shr.u32 	%r82, %r43, 2;
	xor.b32  	%r83, %r82, %r43;
	shl.b32 	%r84, %r79, 4;
	shl.b32 	%r85, %r83, 1;
	xor.b32  	%r86, %r85, %r84;
	xor.b32  	%r87, %r86, %r83;
	xor.b32  	%r88, %r87, %r79;
	add.s32 	%r89, %r9, %r88;
	add.s32 	%r90, %r89, 2899496;
	cvt.rn.f32.u32 	%f16, %r90;
	fma.rn.f32 	%f17, %f16, 0f2F800000, 0f2F000000;
	st.global.f32 	[%rd11+33554432], %f15;
	st.global.f32 	[%rd11+33554436], %f17;
	shr.u32 	%r91, %r52, 2;
	xor.b32  	%r92, %r91, %r52;
	shl.b32 	%r93, %r88, 4;
	shl.b32 	%r94, %r92, 1;
	xor.b32  	%r95, %r93, %r94;
	xor.b32  	%r96, %r95, %r88;
	xor.b32  	%r97, %r96, %r92;
	add.s32 	%r98, %r9, %r97;
	add.s32 	%r99, %r98, 3261933;
	cvt.rn.f32.u32 	%f18, %r99;
	fma.rn.f32 	%f19, %f18, 0f2F800000, 0f2F000000;
	shr.u32 	%r100, %r61, 2;
	xor.b32  	%r101, %r100, %r61;
	shl.b32 	%r102, %r97, 4;
	shl.b32 	%r103, %r101, 1;
	xor.b32  	%r104, %r103, %r102;
	xor.b32  	%r105, %r104, %r101;
	xor.b32  	%r106, %r105, %r97;
	add.s32 	%r107, %r9, 3624370;
	add.s32 	%r108, %r106, %r107;
	cvt.rn.f32.u32 	%f20, %r108;
	fma.rn.f32 	%f21, %f20, 0f2F800000, 0f2F000000;
	st.global.f32 	[%rd11+50331648], %f19;
	st.global.f32 	[%rd11+50331652], %f21;
	st.global.v2.u32 	[%rd8], {%r107, %r70};
	st.global.v2.u32 	[%rd8+8], {%r79, %r88};
	st.global.v2.u32 	[%rd8+16], {%r97, %r106};
	st.global.v2.u32 	[%rd8+24], {%r15, %r16};
	st.global.f32 	[%rd8+32], %f1;
	st.global.f64 	[%rd8+40], %fd1;
$L__BB1_2:
	ret;

}
	// .globl	_Z6dslash10FermiField10GaugeFieldS_i
.visible .entry _Z6dslash10FermiField10GaugeFieldS_i(
	.param .align 8 .b8 _Z6dslash10FermiField10GaugeFieldS_i_param_0[16],
	.param .align 8 .b8 _Z6dslash10FermiField10GaugeFieldS_i_param_1[16],
	.param .align 8 .b8 _Z6dslash10FermiField10GaugeFieldS_i_param_2[16],
	.param .u32 _Z6dslash10FermiField10GaugeFieldS_i_param_3
)
{
	.reg .pred 	%p<12>;
	.reg .b16 	%rs<13>;
	.reg .b32 	%r<90>;
	.reg .b32 	%f<89>;
	.reg .b64 	%rd<37>;

	ld.param.u64 	%rd3, [_Z6dslash10FermiField10GaugeFieldS_i_param_2];
	ld.param.u32 	%r2, [_Z6dslash10FermiField10GaugeFieldS_i_param_1+8];
	ld.param.u64 	%rd2, [_Z6dslash10FermiField10GaugeFieldS_i_param_1];
	ld.param.u64 	%rd1, [_Z6dslash10FermiField10GaugeFieldS_i_param_0];
	mov.u32 	%r20, %ctaid.x;
	mov.u32 	%r21, %ntid.x;
	mov.u32 	%r22, %tid.x;
	mad.lo.s32 	%r23, %r20, %r21, %r22;
	setp.gt.s32 	%p1, %r23, 1048575;
	@%p1 bra 	$L__BB2_2;
	ld.param.u32 	%r89, [_Z6dslash10FermiField10GaugeFieldS_i_param_3];
	cvta.to.global.u64 	%rd4, %rd3;
	cvta.to.global.u64 	%rd5, %rd2;
	cvta.to.global.u64 	%rd6, %rd1;
	mov.u32 	%r25, %ntid.x;
	mov.u32 	%r26, %tid.x;
	mad.lo.s32 	%r27, %r20, %r25, %r26;
	shr.s32 	%r28, %r27, 31;
	shr.u32 	%r29, %r28, 27;
	add.s32 	%r30, %r27, %r29;
	and.b32  	%r31, %r30, -32;
	sub.s32 	%r32, %r27, %r31;
	shr.s32 	%r33, %r30, 5;
	shr.u32 	%r34, %r33, 27;
	add.s32 	%r35, %r33, %r34;
	and.b32  	%r36, %r35, -32;
	sub.s32 	%r37, %r33, %r36;
	shr.u32 	%r38, %r28, 22;
	add.s32 	%r39, %r27, %r38;
	shr.s32 	%r40, %r39, 10;
	shr.u32 	%r41, %r28, 17;
	add.s32 	%r42, %r27, %r41;
	shr.s32 	%r43, %r42, 15;
	setp.lt.s32 	%p2, %r32, 31;
	setp.eq.s32 	%p3, %r37, 31;
	setp.lt.s32 	%p4, %r37, 31;
	add.s32 	%r44, %r27, 32;
	add.s32 	%r45, %r27, 1024;
	add.s32 	%r46, %r27, 1;
	shl.b32 	%r47, %r2, 20;
	shl.b32 	%r48, %r89, 20;
	add.s32 	%r49, %r48, %r27;
	setp.gt.s32 	%p5, %r32, 0;
	setp.eq.s32 	%p6, %r37, 0;
	setp.gt.s32 	%p7, %r37, 0;
	add.s32 	%r50, %r27, -1048576;
	add.s32 	%r51, %r27, -32768;
	add.s32 	%r52, %r27, -32;
	add.s32 	%r53, %r27, -1024;
	add.s32 	%r54, %r27, -1;
	setp.eq.s32 	%p8, %r32, 31;
	selp.b32 	%r55, %r44, %r27, %p2;
	selp.b32 	%r56, %r46, %r55, %p8;
	mul.wide.s32 	%rd7, %r49, 8;
	add.s64 	%rd8, %rd5, %rd7;
	sub.s32 	%r57, %r56, %r48;
	mul.wide.s32 	%rd9, %r57, 8;
	add.s64 	%rd10, %rd6, %rd9;
	ld.global.f32 	%f1, [%rd8];
	ld.global.f32 	%f2, [%rd10+8388608];
	mul.f32 	%f3, %f1, %f2;
	ld.global.f32 	%f4, [%rd8+4];
	ld.global.f32 	%f5, [%rd10+8388612];
	mul.f32 	%f6, %f4, %f5;
	sub.f32 	%f7, %f3, %f6;
	mul.f32 	%f8, %f4, %f2;
	fma.rn.f32 	%f9, %f5, %f1, %f8;
	add.f32 	%f10, %f7, 0f00000000;
	add.f32 	%f11, %f9, 0f00000000;
	setp.eq.s32 	%p9, %r32, 0;
	selp.b32 	%r58, %r52, %r27, %p5;
	selp.b32 	%r59, %r54, %r58, %p9;
	sub.s32 	%r60, %r59, %r48;
	mul.wide.s32 	%rd11, %r60, 8;
	add.s64 	%rd12, %rd5, %rd11;
	add.s64 	%rd13, %rd6, %rd11;
	ld.global.f32 	%f12, [%rd12+8388608];
	ld.global.f32 	%f13, [%rd13+8388608];
	mul.f32 	%f14, %f12, %f13;
	ld.global.f32 	%f15, [%rd12+8388612];
	ld.global.f32 	%f16, [%rd13+8388612];
	mul.f32 	%f17, %f15, %f16;
	sub.f32 	%f18, %f14, %f17;
	mul.f32 	%f19, %f15, %f13;
	fma.rn.f32 	%f20, %f16, %f12, %f19;
	add.f32 	%f21, %f10, %f18;
	add.f32 	%f22, %f11, %f20;
	selp.b32 	%r61, %r44, %r27, %p4;
	selp.b32 	%r62, %r45, %r61, %p3;
	add.s32 	%r63, %r49, %r47;
	mul.wide.s32 	%rd14, %r63, 8;
	add.s64 	%rd15, %rd5, %rd14;
	sub.s32 	%r64, %r62, %r48;
	mul.wide.s32 	%rd16, %r64, 8;
	add.s64 	%rd17, %rd6, %rd16;
	ld.global.f32 	%f23, [%rd15];
	ld.global.f32 	%f24, [%rd17+8388608];
	mul.f32 	%f25, %f23, %f24;
	ld.global.f32 	%f26, [%rd15+4];
	ld.global.f32 	%f27, [%rd17+8388612];
	mul.f32 	%f28, %f26, %f27;
	sub.f32 	%f29, %f25, %f28;
	mul.f32 	%f30, %f26, %f24;
	fma.rn.f32 	%f31, %f27, %f23, %f30;
	add.f32 	%f32, %f21, %f29;
	add.f32 	%f33, %f22, %f31;
	selp.b32 	%r65, %r52, %r27, %p7;
	selp.b32 	%r66, %r53, %r65, %p6;
	sub.s32 	%r67, %r47, %r48;
	add.s32 	%r68, %r67, %r66;
	add.s32 	%r69, %r68, 1048576;
	mul.wide.s32 	%rd18, %r69, 8;
	add.s64 	%rd19, %rd5, %rd18;
	sub.s32 	%r70, %r66, %r48;
	mul.wide.s32 	%rd20, %r70, 8;
	add.s64 	%rd21, %rd6, %rd20;
	ld.global.f32 	%f34, [%rd19];
	ld.global.f32 	%f35, [%rd21+8388608];
	mul.f32 	%f36, %f34, %f35;
	ld.global.f32 	%f37, [%rd19+4];
	ld.global.f32 	%f38, [%rd21+8388612];
	mul.f32 	%f39, %f37, %f38;
	sub.f32 	%f40, %f36, %f39;
	mul.f32 	%f41, %f37, %f35;
	fma.rn.f32 	%f42, %f38, %f34, %f41;
	add.f32 	%f43, %f32, %f40;
	add.f32 	%f44, %f33, %f42;
	shl.b32 	%r71, %r2, 21;
	add.s32 	%r72, %r63, %r47;
	mul.wide.s32 	%rd22, %r72, 8;
	add.s64 	%rd23, %rd5, %rd22;
	sub.s32 	%r73, %r27, %r48;
	add.s32 	%r74, %r73, 32768;
	mul.wide.s32 	%rd24, %r74, 8;
	add.s64 	%rd25, %rd6, %rd24;
	ld.global.f32 	%f45, [%rd23];
	ld.global.f32 	%f46, [%rd25+8388608];
	mul.f32 	%f47, %f45, %f46;
	ld.global.f32 	%f48, [%rd23+4];
	ld.global.f32 	%f49, [%rd25+8388612];
	mul.f32 	%f50, %f48, %f49;
	sub.f32 	%f51, %f47, %f50;
	mul.f32 	%f52, %f48, %f46;
	fma.rn.f32 	%f53, %f49, %f45, %f52;
	add.f32 	%f54, %f43, %f51;
	add.f32 	%f55, %f44, %f53;
	and.b32  	%r75, %r40, -2147483617;
	setp.gt.u32 	%p10, %r75, -2147483648;
	selp.b32 	%r76, %r27, %r51, %p10;
	sub.s32 	%r77, %r71, %r48;
	add.s32 	%r78, %r77, %r76;
	add.s32 	%r79, %r78, 1048576;
	mul.wide.s32 	%rd26, %r79, 8;
	add.s64 	%rd27, %rd5, %rd26;
	sub.s32 	%r80, %r76, %r48;
	mul.wide.s32 	%rd28, %r80, 8;
	add.s64 	%rd29, %rd6, %rd28;
	ld.global.f32 	%f56, [%rd27];
	ld.global.f32 	%f57, [%rd29+8388608];
	mul.f32 	%f58, %f56, %f57;
	ld.global.f32 	%f59, [%rd27+4];
	ld.global.f32 	%f60, [%rd29+8388612];
	mul.f32 	%f61, %f59, %f60;
	sub.f32 	%f62, %f58, %f61;
	mul.f32 	%f63, %f59, %f57;
	fma.rn.f32 	%f64, %f60, %f56, %f63;
	add.f32 	%f65, %f54, %f62;
	add.f32 	%f66, %f55, %f64;
	mul.lo.s32 	%r81, %r2, 3145728;
	add.s32 	%r82, %r71, %r63;
	mul.wide.s32 	%rd30, %r82, 8;
	add.s64 	%rd31, %rd5, %rd30;
	ld.global.f32 	%f67, [%rd31];
	ld.global.f32 	%f68, [%rd25+16515072];
	mul.f32 	%f69, %f67, %f68;
	ld.global.f32 	%f70, [%rd31+4];
	ld.global.f32 	%f71, [%rd25+16515076];
	mul.f32 	%f72, %f70, %f71;
	sub.f32 	%f73, %f69, %f72;
	mul.f32 	%f74, %f70, %f68;
	fma.rn.f32 	%f75, %f71, %f67, %f74;
	add.f32 	%f76, %f65, %f73;
	add.f32 	%f77, %f66, %f75;
	and.b32  	%r83, %r43, -2147483617;
	setp.gt.u32 	%p11, %r83, -2147483648;
	selp.b32 	%r84, %r27, %r50, %p11;
	sub.s32 	%r85, %r81, %r48;
	add.s32 	%r86, %r85, %r84;
	add.s32 	%r87, %r86, 1048576;
	mul.wide.s32 	%rd32, %r87, 8;
	add.s64 	%rd33, %rd5, %rd32;
	sub.s32 	%r88, %r84, %r48;
	mul.wide.s32 	%rd34, %r88, 8;
	add.s64 	%rd35, %rd6, %rd34;
	ld.global.f32 	%f78, [%rd33];
	ld.global.f32 	%f79, [%rd35+8388608];
	mul.f32 	%f80, %f78, %f79;
	ld.global.f32 	%f81, [%rd33+4];
	ld.global.f32 	%f82, [%rd35+8388612];
	mul.f32 	%f83, %f81, %f82;
	sub.f32 	%f84, %f80, %f83;
	mul.f32 	%f85, %f81, %f79;
	fma.rn.f32 	%f86, %f82, %f78, %f85;
	add.f32 	%f87, %f76, %f84;
	add.f32 	%f88, %f77, %f86;
	add.s64 	%rd36, %rd4, %rd7;
	st.global.f32 	[%rd36], %f87;
	st.global.f32 	[%rd36+4], %f88;
$L__BB2_2:
	ret;

}


// ===== COMPILED SASS (sm_100) =====

	.target	sm_100

	.elftype	@"ET_EXEC"


//--------------------- .note.nv.tkinfo           --------------------------
	.section	.note.nv.tkinfo,"",@"SHT_NOTE"
	.sectionflags	@"SHF_NOTE_NV_TKINFO"
	.tkinfo
        /*0018*/ 	.word	0x00000002
        /*0030*/ 	.string	""
        /*0030*/ 	.string	"ptxas"
        /*0030*/ 	.string	"Cuda compilation tools, release 13.0, V13.0.88"
        /*0030*/ 	.string	"Build cuda_13.0.r13.0/compiler.36424714_0"
        /*0030*/ 	.string	"-arch sm_100 -m 64 "



//--------------------- .note.nv.cuinfo           --------------------------
	.section	.note.nv.cuinfo,"",@"SHT_NOTE"
	.sectionflags	@"SHF_NOTE_NV_CUINFO"
        /*0018*/ 	.short	0x0002
        /*001a*/ 	.short	0x0064
        /*001c*/ 	.short	0x0082
	.zero		2


//--------------------- .nv.info                  --------------------------
	.section	.nv.info,"",@"SHT_CUDA_INFO"
	.align	4


	//----- nvinfo : EIATTR_REGCOUNT
	.align		4
        /*0000*/ 	.byte	0x04, 0x2f
        /*0002*/ 	.short	(.L_10 - .L_9)
	.align		4
.L_9:
        /*0004*/ 	.word	index@(_Z20setupRandomGeneratorP17curandStateXORWOW)
        /*0008*/ 	.word	0x0000001f


	//----- nvinfo : EIATTR_FRAME_SIZE
	.align		4
.L_10:
        /*000c*/ 	.byte	0x04, 0x11
        /*000e*/ 	.short	(.L_12 - .L_11)
	.align		4
.L_11:
        /*0010*/ 	.word	index@(_Z20setupRandomGeneratorP17curandStateXORWOW)
        /*0014*/ 	.word	0x00000000


	//----- nvinfo : EIATTR_REGCOUNT
	.align		4
.L_12:
        /*0018*/ 	.byte	0x04, 0x2f
        /*001a*/ 	.short	(.L_14 - .L_13)
	.align		4
.L_13:
        /*001c*/ 	.word	index@(_Z15initInputFieldsP7ComplexS0_P17curandStateXORWOW)
        /*0020*/ 	.word	0x00000020


	//----- nvinfo : EIATTR_FRAME_SIZE
	.align		4
.L_14:
        /*0024*/ 	.byte	0x04, 0x11
        /*0026*/ 	.short	(.L_16 - .L_15)
	.align		4
.L_15:
        /*0028*/ 	.word	index@(_Z15initInputFieldsP7ComplexS0_P17curandStateXORWOW)
        /*002c*/ 	.word	0x00000000


	//----- nvinfo : EIATTR_REGCOUNT
	.align		4
.L_16:
        /*0030*/ 	.byte	0x04, 0x2f
        /*0032*/ 	.short	(.L_18 - .L_17)
	.align		4
.L_17:
        /*0034*/ 	.word	index@(_Z6dslash10FermiField10GaugeFieldS_i)
        /*0038*/ 	.word	0x00000020


	//----- nvinfo : EIATTR_FRAME_SIZE
	.align		4
.L_18:
        /*003c*/ 	.byte	0x04, 0x11
        /*003e*/ 	.short	(.L_20 - .L_19)
	.align		4
.L_19:
        /*0040*/ 	.word	index@(_Z6dslash10FermiField10GaugeFieldS_i)
        /*0044*/ 	.word	0x00000000


	//----- nvinfo : EIATTR_MIN_STACK_SIZE
	.align		4
.L_20:
        /*0048*/ 	.byte	0x04, 0x12
        /*004a*/ 	.short	(.L_22 - .L_21)
	.align		4
.L_21:
        /*004c*/ 	.word	index@(_Z6dslash10FermiField10GaugeFieldS_i)
        /*0050*/ 	.word	0x00000000


	//----- nvinfo : EIATTR_MIN_STACK_SIZE
	.align		4
.L_22:
        /*0054*/ 	.byte	0x04, 0x12
        /*0056*/ 	.short	(.L_24 - .L_23)
	.align		4
.L_23:
        /*0058*/ 	.word	index@(_Z15initInputFieldsP7ComplexS0_P17curandStateXORWOW)
        /*005c*/ 	.word	0x00000000


	//----- nvinfo : EIATTR_MIN_STACK_SIZE
	.align		4
.L_24:
        /*0060*/ 	.byte	0x04, 0x12
        /*0062*/ 	.short	(.L_26 - .L_25)
	.align		4
.L_25:
        /*0064*/ 	.word	index@(_Z20setupRandomGeneratorP17curandStateXORWOW)
        /*0068*/ 	.word	0x00000000
.L_26:


//--------------------- .nv.compat                --------------------------
	.section	.nv.compat,"",@"SHT_CUDA_COMPAT_INFO"
	.align	4
        /*0000*/ 	.byte	0x02, 0x09, 0x00, 0x00, 0x02, 0x02, 0x01, 0x00, 0x02, 0x05, 0x05, 0x00, 0x03, 0x07, 0x01, 0x01
        /*0010*/ 	.byte	0x02, 0x03, 0x00, 0x00, 0x02, 0x06, 0x01, 0x00, 0x04, 0x0b, 0x08, 0x00, 0x09, 0x00, 0x00, 0x00
        /*0020*/ 	.byte	0x00, 0x00, 0x00, 0x00


//--------------------- .nv.info._Z6dslash10FermiField10GaugeFieldS_i --------------------------
	.section	.nv.info._Z6dslash10FermiField10GaugeFieldS_i,"",@"SHT_CUDA_INFO"
	.sectionflags	@""
	.align	4


	//----- nvinfo : EIATTR_CUDA_API_VERSION
	.align		4
        /*0000*/ 	.byte	0x04, 0x37
        /*0002*/ 	.short	(.L_28 - .L_27)
.L_27:
        /*0004*/ 	.word	0x00000082


	//----- nvinfo : EIATTR_KPARAM_INFO
	.align		4
.L_28:
        /*0008*/ 	.byte	0x04, 0x17
        /*000a*/ 	.short	(.L_30 - .L_29)
.L_29:
        /*000c*/ 	.word	0x00000000
        /*0010*/ 	.short	0x0003
        /*0012*/ 	.short	0x0030
        /*0014*/ 	.byte	0x00, 0xf0, 0x11, 0x00


	//----- nvinfo : EIATTR_KPARAM_INFO
	.align		4
.L_30:
        /*0018*/ 	.byte	0x04, 0x17
        /*001a*/ 	.short	(.L_32 - .L_31)
.L_31:
        /*001c*/ 	.word	0x00000000
        /*0020*/ 	.short	0x0002
        /*0022*/ 	.short	0x0020
        /*0024*/ 	.byte	0x00, 0xf0, 0x41, 0x00


	//----- nvinfo : EIATTR_KPARAM_INFO
	.align		4
.L_32:
        /*0028*/ 	.byte	0x04, 0x17
        /*002a*/ 	.short	(.L_34 - .L_33)
.L_33:
        /*002c*/ 	.word	0x00000000
        /*0030*/ 	.short	0x0001
        /*0032*/ 	.short	0x0010
        /*0034*/ 	.byte	0x00, 0xf0, 0x41, 0x00


	//----- nvinfo : EIATTR_KPARAM_INFO
	.align		4
.L_34:
        /*0038*/ 	.byte	0x04, 0x17
        /*003a*/ 	.short	(.L_36 - .L_35)
.L_35:
        /*003c*/ 	.word	0x00000000
        /*0040*/ 	.short	0x0000
        /*0042*/ 	.short	0x0000
        /*0044*/ 	.byte	0x00, 0xf0, 0x41, 0x00


	//----- nvinfo : EIATTR_SPARSE_MMA_MASK
	.align		4
.L_36:
        /*0048*/ 	.byte	0x03, 0x50
        /*004a*/ 	.short	0x0000


	//----- nvinfo : EIATTR_MAXREG_COUNT
	.align		4
        /*004c*/ 	.byte	0x03, 0x1b
        /*004e*/ 	.short	0x00ff


	//----- nvinfo : EIATTR_MERCURY_ISA_VERSION
	.align		4
        /*0050*/ 	.byte	0x03, 0x5f
        /*0052*/ 	.short	0x0101


	//----- nvinfo : EIATTR_VRC_CTA_INIT_COUNT
	.align		4
        /*0054*/ 	.byte	0x02, 0x4a
	.zero		1
	.zero		1


	//----- nvinfo : EIATTR_EXIT_INSTR_OFFSETS
	.align		4
        /*0058*/ 	.byte	0x04, 0x1c
        /*005a*/ 	.short	(.L_38 - .L_37)


	//   ....[0]....
.L_37:
        /*005c*/ 	.word	0x00000060


	//   ....[1]....
        /*0060*/ 	.word	0x00000b80


	//----- nvinfo : EIATTR_CBANK_PARAM_SIZE
	.align		4
.L_38:
        /*0064*/ 	.byte	0x03, 0x19
        /*0066*/ 	.short	0x0034


	//----- nvinfo : EIATTR_PARAM_CBANK
	.align		4
        /*0068*/ 	.byte	0x04, 0x0a
        /*006a*/ 	.short	(.L_40 - .L_39)
	.align		4
.L_39:
        /*006c*/ 	.word	index@(.nv.constant0._Z6dslash10FermiField10GaugeFieldS_i)
        /*0070*/ 	.short	0x0380
        /*0072*/ 	.short	0x0034


	//----- nvinfo : EIATTR_SW_WAR
	.align		4
.L_40:
        /*0074*/ 	.byte	0x04, 0x36
        /*0076*/ 	.short	(.L_42 - .L_41)
.L_41:
        /*0078*/ 	.word	0x00000008
.L_42:


//--------------------- .nv.info._Z15initInputFieldsP7ComplexS0_P17curandStateXORWOW --------------------------
	.section	.nv.info._Z15initInputFieldsP7ComplexS0_P17curandStateXORWOW,"",@"SHT_CUDA_INFO"
	.sectionflags	@""
	.align	4


	//----- nvinfo : EIATTR_CUDA_API_VERSION
	.align		4
        /*0000*/ 	.byte	0x04, 0x37
        /*0002*/ 	.short	(.L_44 - .L_43)
.L_43:
        /*0004*/ 	.word	0x00000082


	//----- nvinfo : EIATTR_KPARAM_INFO
	.align		4
.L_44:
        /*0008*/ 	.byte	0x04, 0x17
        /*000a*/ 	.short	(.L_46 - .L_45)
.L_45:
        /*000c*/ 	.word	0x00000000
        /*0010*/ 	.short	0x0002
        /*0012*/ 	.short	0x0010
        /*0014*/ 	.byte	0x00, 0xf5, 0x21, 0x00


	//----- nvinfo : EIATTR_KPARAM_INFO
	.align		4
.L_46:
        /*0018*/ 	.byte	0x04, 0x17
        /*001a*/ 	.short	(.L_48 - .L_47)
.L_47:
        /*001c*/ 	.word	0x00000000
        /*0020*/ 	.short	0x0001
        /*0022*/ 	.short	0x0008
        /*0024*/ 	.byte	0x00, 0xf5, 0x21, 0x00


	//----- nvinfo : EIATTR_KPARAM_INFO
	.align		4
.L_48:
        /*0028*/ 	.byte	0x04, 0x17
        /*002a*/ 	.short	(.L_50 - .L_49)
.L_49:
        /*002c*/ 	.word	0x00000000
        /*0030*/ 	.short	0x0000
        /*0032*/ 	.short	0x0000
        /*0034*/ 	.byte	0x00, 0xf5, 0x21, 0x00


	//----- nvinfo : EIATTR_SPARSE_MMA_MASK
	.align		4
.L_50:
        /*0038*/ 	.byte	0x03, 0x50
        /*003a*/ 	.short	0x0000


	//----- nvinfo : EIATTR_MAXREG_COUNT
	.align		4
        /*003c*/ 	.byte	0x03, 0x1b
        /*003e*/ 	.short	0x00ff


	//----- nvinfo : EIATTR_MERCURY_ISA_VERSION
	.align		4
        /*0040*/ 	.byte	0x03, 0x5f
        /*0042*/ 	.short	0x0101


	//----- nvinfo : EIATTR_VRC_CTA_INIT_COUNT
	.align		4
        /*0044*/ 	.byte	0x02, 0x4a
	.zero		1
	.zero		1


	//----- nvinfo : EIATTR_EXIT_INSTR_OFFSETS
	.align		4
        /*0048*/ 	.byte	0x04, 0x1c
        /*004a*/ 	.short	(.L_52 - .L_51)


	//   ....[0]....
.L_51:
        /*004c*/ 	.word	0x00000060


	//   ....[1]....
        /*0050*/ 	.word	0x000008a0


	//----- nvinfo : EIATTR_CBANK_PARAM_SIZE
	.align		4
.L_52:
        /*0054*/ 	.byte	0x03, 0x19
        /*0056*/ 	.short	0x0018


	//----- nvinfo : EIATTR_PARAM_CBANK
	.align		4
        /*0058*/ 	.byte	0x04, 0x0a
        /*005a*/ 	.short	(.L_54 - .L_53)
	.align		4
.L_53:
        /*005c*/ 	.word	index@(.nv.constant0._Z15initInputFieldsP7ComplexS0_P17curandStateXORWOW)
        /*0060*/ 	.short	0x0380
        /*0062*/ 	.short	0x0018


	//----- nvinfo : EIATTR_SW_WAR
	.align		4
.L_54:
        /*0064*/ 	.byte	0x04, 0x36
        /*0066*/ 	.short	(.L_56 - .L_55)
.L_55:
        /*0068*/ 	.word	0x00000008
.L_56:


//--------------------- .nv.info._Z20setupRandomGeneratorP17curandStateXORWOW --------------------------
	.section	.nv.info._Z20setupRandomGeneratorP17curandStateXORWOW,"",@"SHT_CUDA_INFO"
	.sectionflags	@""
	.align	4


	//----- nvinfo : EIATTR_CUDA_API_VERSION
	.align		4
        /*0000*/ 	.byte	0x04, 0x37
        /*0002*/ 	.short	(.L_58 - .L_57)
.L_57:
        /*0004*/ 	.word	0x00000082


	//----- nvinfo : EIATTR_KPARAM_INFO
	.align		4
.L_58:
        /*0008*/ 	.byte	0x04, 0x17
        /*000a*/ 	.short	(.L_60 - .L_59)
.L_59:
        /*000c*/ 	.word	0x00000000
        /*0010*/ 	.short	0x0000
        /*0012*/ 	.short	0x0000
        /*0014*/ 	.byte	0x00, 0xf5, 0x21, 0x00


	//----- nvinfo : EIATTR_SPARSE_MMA_MASK
	.align		4
.L_60:
        /*0018*/ 	.byte	0x03, 0x50
        /*001a*/ 	.short	0x0000


	//----- nvinfo : EIATTR_MAXREG_COUNT
	.align		4
        /*001c*/ 	.byte	0x03, 0x1b
        /*001e*/ 	.short	0x00ff


	//----- nvinfo : EIATTR_MERCURY_ISA_VERSION
	.align		4
        /*0020*/ 	.byte	0x03, 0x5f
        /*0022*/ 	.short	0x0101


	//----- nvinfo : EIATTR_VRC_CTA_INIT_COUNT
	.align		4
        /*0024*/ 	.byte	0x02, 0x4a
	.zero		1
	.zero		1


	//----- nvinfo : EIATTR_EXIT_INSTR_OFFSETS
	.align		4
        /*0028*/ 	.byte	0x04, 0x1c
        /*002a*/ 	.short	(.L_62 - .L_61)


	//   ....[0]....
.L_61:
        /*002c*/ 	.word	0x00000060


	//   ....[1]....
        /*0030*/ 	.word	0x00000ea0


	//----- nvinfo : EIATTR_CRS_STACK_SIZE
	.align		4
.L_62:
        /*0034*/ 	.byte	0x04, 0x1e
        /*0036*/ 	.short	(.L_64 - .L_63)
.L_63:
        /*0038*/ 	.word	0x00000000


	//----- nvinfo : EIATTR_CBANK_PARAM_SIZE
	.align		4
.L_64:
        /*003c*/ 	.byte	0x03, 0x19
        /*003e*/ 	.short	0x0008


	//----- nvinfo : EIATTR_PARAM_CBANK
	.align		4
        /*0040*/ 	.byte	0x04, 0x0a
        /*0042*/ 	.short	(.L_66 - .L_65)
	.align		4
.L_65:
        /*0044*/ 	.word	index@(.nv.constant0._Z20setupRandomGeneratorP17curandStateXORWOW)
        /*0048*/ 	.short	0x0380
        /*004a*/ 	.short	0x0008


	//----- nvinfo : EIATTR_SW_WAR
	.align		4
.L_66:
        /*004c*/ 	.byte	0x04, 0x36
        /*004e*/ 	.short	(.L_68 - .L_67)
.L_67:
        /*0050*/ 	.word	0x00000008
.L_68:


//--------------------- .nv.callgraph             --------------------------
	.section	.nv.callgraph,"",@"SHT_CUDA_CALLGRAPH"
	.align	4
	.sectionentsize	8
	.align		4
        /*0000*/ 	.word	0x00000000
	.align		4
        /*0004*/ 	.word	0xffffffff
	.align		4
        /*0008*/ 	.word	0x00000000
	.align		4
        /*000c*/ 	.word	0xfffffffe
	.align		4
        /*0010*/ 	.word	0x00000000
	.align		4
        /*0014*/ 	.word	0xfffffffd
	.align		4
        /*0018*/ 	.word	0x00000000
	.align		4
        /*001c*/ 	.word	0xfffffffc


//--------------------- .nv.constant4             --------------------------
	.section	.nv.constant4,"a",@progbits
	.align	8
	.align		8
.nv.constant4:
        /*0000*/ 	.dword	precalc_xorwow_matrix
	.align		8
        /*0008*/ 	.dword	precalc_xorwow_offset_matrix
	.align		8
        /*0010*/ 	.dword	mrg32k3aM1
	.align		8
        /*0018*/ 	.dword	mrg32k3aM2
	.align		8
        /*0020*/ 	.dword	mrg32k3aM1SubSeq
	.align		8
        /*0028*/ 	.dword	mrg32k3aM2SubSeq
	.align		8
        /*0030*/ 	.dword	mrg32k3aM1Seq
	.align		8
        /*0038*/ 	.dword	mrg32k3aM2Seq


//--------------------- .nv.constant3             --------------------------
	.section	.nv.constant3,"a",@progbits
	.align	8
.nv.constant3:
	.type		__cr_lgamma_table,@object
	.size		__cr_lgamma_table,(.L_8 - __cr_lgamma_table)
__cr_lgamma_table:
        /*0000*/ 	.byte	0x00, 0x00, 0x00, 0x00, 0x00, 0x00, 0x00, 0x00, 0x00, 0x00, 0x00, 0x00, 0x00, 0x00, 0x00, 0x00
        /*0010*/ 	.byte	0xef, 0x39, 0xfa, 0xfe, 0x42, 0x2e, 0xe6, 0x3f, 0x02, 0x20, 0x2a, 0xfa, 0x0b, 0xab, 0xfc, 0x3f
        /*0020*/ 	.byte	0xf9, 0x2c, 0x92, 0x7c, 0xa7, 0x6c, 0x09, 0x40, 0xc9, 0x79, 0x44, 0x3c, 0x64, 0x26, 0x13, 0x40
        /*0030*/ 	.byte	0xca, 0x01, 0xcf, 0x3a, 0x27, 0x51, 0x1a, 0x40, 0x30, 0xcc, 0x2d, 0xf3, 0xe1, 0x0c, 0x21, 0x40
        /*0040*/ 	.byte	0x0d, 0xb7, 0xfc, 0x82, 0x8e, 0x35, 0x25, 0x40
.L_8:


//--------------------- .text._Z6dslash10FermiField10GaugeFieldS_i --------------------------
	.section	.text._Z6dslash10FermiField10GaugeFieldS_i,"ax",@progbits
	.align	128
        .global         _Z6dslash10FermiField10GaugeFieldS_i
        .type           _Z6dslash10FermiField10GaugeFieldS_i,@function
        .size           _Z6dslash10FermiField10GaugeFieldS_i,(.L_x_11 - _Z6dslash10FermiField10GaugeFieldS_i)
        .other          _Z6dslash10FermiField10GaugeFieldS_i,@"STO_CUDA_ENTRY STV_DEFAULT"
_Z6dslash10FermiField10GaugeFieldS_i:
.text._Z6dslash10FermiField10GaugeFieldS_i:
[----:B------:R-:W-:Y:S01]  /*0000*/  LDC R1, c[0x0][0x37c] ;  /* 0x0000df00ff017b82 */ /* 0x000fe20000000800 */
[----:B------:R-:W0:Y:S07]  /*0010*/  S2R R5, SR_TID.X ;  /* 0x0000000000057919 */ /* 0x000e2e0000002100 */
[----:B------:R-:W0:Y:S08]  /*0020*/  S2UR UR6, SR_CTAID.X ;  /* 0x00000000000679c3 */ /* 0x000e300000002500 */
[----:B------:R-:W0:Y:S02]  /*0030*/  LDC R0, c[0x0][0x360] ;  /* 0x0000d800ff007b82 */ /* 0x000e240000000800 */
[----:B0-----:R-:W-:-:S05]  /*0040*/  IMAD R0, R0, UR6, R5 ;  /* 0x0000000600007c24 */ /* 0x001fca000f8e0205 */
[----:B------:R-:W-:-:S13]  /*0050*/  ISETP.GT.AND P0, PT, R0, 0xfffff, PT ;  /* 0x000fffff0000780c */ /* 0x000fda0003f04270 */
[----:B------:R-:W-:Y:S05]  /*0060*/  @P0 EXIT ;  /* 0x000000000000094d */ /* 0x000fea0003800000 */
[----:B------:R-:W0:Y:S01]  /*0070*/  LDC R0, c[0x0][0x360] ;  /* 0x0000d800ff007b82 */ /* 0x000e220000000800 */
[----:B------:R-:W1:Y:S07]  /*0080*/  LDCU.64 UR4, c[0x0][0x358] ;  /* 0x00006b00ff0477ac */ /* 0x000e6e0008000a00 */
[----:B------:R-:W2:Y:S08]  /*0090*/  LDC R4, c[0x0][0x3b0] ;  /* 0x0000ec00ff047b82 */ /* 0x000eb00000000800 */
[----:B------:R-:W3:Y:S01]  /*00a0*/  LDC.64 R14, c[0x0][0x380] ;  /* 0x0000e000ff0e7b82 */ /* 0x000ee20000000a00 */
[----:B0-----:R-:W-:-:S07]  /*00b0*/  IMAD R5, R0, UR6, R5 ;  /* 0x0000000600057c24 */ /* 0x001fce000f8e0205 */
[----:B------:R-:W0:Y:S01]  /*00c0*/  LDC.64 R16, c[0x0][0x390] ;  /* 0x0000e400ff107b82 */ /* 0x000e220000000a00 */
[----:B------:R-:W-:Y:S02]  /*00d0*/  SHF.R.S32.HI R0, RZ, 0x1f, R5 ;  /* 0x0000001fff007819 */ /* 0x000fe40000011405 */
[C---:B------:R-:W-:Y:S02]  /*00e0*/  IADD3 R12, PT, PT, R5.reuse, 0x20, RZ ;  /* 0x00000020050c7810 */ /* 0x040fe40007ffe0ff */
[----:B------:R-:W-:Y:S02]  /*00f0*/  LEA.HI R13, R0, R5, RZ, 0x5 ;  /* 0x00000005000d7211 */ /* 0x000fe400078f28ff */
[----:B------:R-:W-:Y:S02]  /*0100*/  IADD3 R3, PT, PT, R5, 0x1, RZ ;  /* 0x0000000105037810 */ /* 0x000fe40007ffe0ff */
[----:B------:R-:W-:Y:S02]  /*0110*/  LOP3.LUT R2, R13, 0xffffffe0, RZ, 0xc0, !PT ;  /* 0xffffffe00d027812 */ /* 0x000fe400078ec0ff */
[----:B--2---:R-:W-:-:S02]  /*0120*/  SHF.L.U32 R4, R4, 0x14, RZ ;  /* 0x0000001404047819 */ /* 0x004fc400000006ff */
[C---:B------:R-:W-:Y:S02]  /*0130*/  IADD3 R18, PT, PT, R5.reuse, -R2, RZ ;  /* 0x8000000205127210 */ /* 0x040fe40007ffe0ff */
[----:B------:R-:W-:Y:S02]  /*0140*/  IADD3 R2, PT, PT, R5, R4, RZ ;  /* 0x0000000405027210 */ /* 0x000fe40007ffe0ff */
[C---:B------:R-:W-:Y:S02]  /*0150*/  ISETP.NE.AND P1, PT, R18.reuse, 0x1f, PT ;  /* 0x0000001f1200780c */ /* 0x040fe40003f25270 */
[----:B------:R-:W-:Y:S01]  /*0160*/  ISETP.GE.AND P0, PT, R18, 0x1f, PT ;  /* 0x0000001f1200780c */ /* 0x000fe20003f06270 */
[----:B0-----:R-:W-:-:S05]  /*0170*/  IMAD.WIDE R8, R2, 0x8, R16 ;  /* 0x0000000802087825 */ /* 0x001fca00078e0210 */
[----:B-1----:R-:W2:Y:S05]  /*0180*/  LDG.E R28, desc[UR4][R8.64+0x4] ;  /* 0x00000404081c7981 */ /* 0x002eaa000c1e1900 */
[----:B------:R-:W-:-:S04]  /*0190*/  @P1 SEL R3, R12, R5, !P0 ;  /* 0x000000050c031207 */ /* 0x000fc80004000000 */
[----:B------:R-:W-:-:S05]  /*01a0*/  IADD3 R3, PT, PT, -R4, R3, RZ ;  /* 0x0000000304037210 */ /* 0x000fca0007ffe1ff */
[----:B---3--:R-:W-:-:S03]  /*01b0*/  IMAD.WIDE R6, R3, 0x8, R14 ;  /* 0x0000000803067825 */ /* 0x008fc600078e020e */
[----:B------:R-:W-:-:S03]  /*01c0*/  IADD3 R10, P0, PT, R6, 0x1000000, RZ ;  /* 0x01000000060a7810 */ /* 0x000fc60007f1e0ff */
[----:B------:R0:W3:Y:S01]  /*01d0*/  LDG.E R6, desc[UR4][R8.64] ;  /* 0x0000000408067981 */ /* 0x0000e2000c1e1900 */
[----:B------:R-:W-:-:S05]  /*01e0*/  IADD3.X R11, PT, PT, RZ, R7, RZ, P0, !PT ;  /* 0x00000007ff0b7210 */ /* 0x000fca00007fe4ff */
[----:B------:R-:W2:Y:S04]  /*01f0*/  LDG.E R3, desc[UR4][R10.64+-0x7ffffc] ;  /* 0x800004040a037981 */ /* 0x000ea8000c1e1900 */
[----:B------:R1:W4:Y:S01]  /*0200*/  LDG.E R23, desc[UR4][R10.64+-0x800000] ;  /* 0x800000040a177981 */ /* 0x000322000c1e1900 */
[----:B------:R-:W-:Y:S02]  /*0210*/  ISETP.NE.AND P1, PT, R18, RZ, PT ;  /* 0x000000ff1200720c */ /* 0x000fe40003f25270 */
[----:B------:R-:W-:-:S04]  /*0220*/  SHF.R.S32.HI R13, RZ, 0x5, R13 ;  /* 0x00000005ff0d7819 */ /* 0x000fc8000001140d */
[----:B------:R-:W-:Y:S02]  /*0230*/  LEA.HI R7, R13, R13, RZ, 0x5 ;  /* 0x0000000d0d077211 */ /* 0x000fe400078f28ff */
[----:B------:R-:W-:Y:S02]  /*0240*/  ISETP.GT.AND P0, PT, R18, RZ, PT ;  /* 0x000000ff1200720c */ /* 0x000fe40003f04270 */
[----:B------:R-:W-:Y:S02]  /*0250*/  LOP3.LUT R20, R7, 0xffffffe0, RZ, 0xc0, !PT ;  /* 0xffffffe007147812 */ /* 0x000fe400078ec0ff */
[C---:B------:R-:W-:Y:S02]  /*0260*/  IADD3 R24, PT, PT, R5.reuse, -0x20, RZ ;  /* 0xffffffe005187810 */ /* 0x040fe40007ffe0ff */
[----:B------:R-:W-:Y:S02]  /*0270*/  IADD3 R7, PT, PT, R5, -0x1, RZ ;  /* 0xffffffff05077810 */ /* 0x000fe40007ffe0ff */
[----:B------:R-:W-:-:S02]  /*0280*/  IADD3 R25, PT, PT, R13, -R20, RZ ;  /* 0x800000140d197210 */ /* 0x000fc40007ffe0ff */
[----:B------:R-:W-:Y:S02]  /*0290*/  @P1 SEL R7, R24, R5, P0 ;  /* 0x0000000518071207 */ /* 0x000fe40000000000 */
[C---:B------:R-:W-:Y:S02]  /*02a0*/  ISETP.NE.AND P0, PT, R25.reuse, 0x1f, PT ;  /* 0x0000001f1900780c */ /* 0x040fe40003f05270 */
[----:B0-----:R-:W-:Y:S02]  /*02b0*/  IADD3 R9, PT, PT, -R4, R7, RZ ;  /* 0x0000000704097210 */ /* 0x001fe40007ffe1ff */
[----:B------:R-:W0:Y:S01]  /*02c0*/  LDC R7, c[0x0][0x398] ;  /* 0x0000e600ff077b82 */ /* 0x000e220000000800 */
[----:B------:R-:W-:Y:S02]  /*02d0*/  ISETP.GE.AND P1, PT, R25, 0x1f, PT ;  /* 0x0000001f1900780c */ /* 0x000fe40003f26270 */
[----:B-1----:R-:W-:Y:S01]  /*02e0*/  IMAD.WIDE R10, R9, 0x8, R14 ;  /* 0x00000008090a7825 */ /* 0x002fe200078e020e */
[----:B------:R-:W-:-:S03]  /*02f0*/  IADD3 R13, PT, PT, R5, 0x400, RZ ;  /* 0x00000400050d7810 */ /* 0x000fc60007ffe0ff */
[----:B------:R-:W-:Y:S02]  /*0300*/  IMAD.WIDE R8, R9, 0x8, R16 ;  /* 0x0000000809087825 */ /* 0x000fe400078e0210 */
[----:B------:R-:W-:Y:S02]  /*0310*/  @P0 SEL R13, R12, R5, !P1 ;  /* 0x000000050c0d0207 */ /* 0x000fe40004800000 */
[----:B------:R-:W-:Y:S02]  /*0320*/  IADD3 R10, P1, PT, R10, 0x1000000, RZ ;  /* 0x010000000a0a7810 */ /* 0x000fe40007f3e0ff */
[----:B------:R-:W-:Y:S02]  /*0330*/  IADD3 R12, P0, PT, R8, 0x1000000, RZ ;  /* 0x01000000080c7810 */ /* 0x000fe40007f1e0ff */
[----:B------:R-:W-:Y:S02]  /*0340*/  IADD3 R19, PT, PT, -R4, R13, RZ ;  /* 0x0000000d04137210 */ /* 0x000fe40007ffe1ff */
[----:B------:R-:W-:Y:S01]  /*0350*/  IADD3.X R11, PT, PT, RZ, R11, RZ, P1, !PT ;  /* 0x0000000bff0b7210 */ /* 0x000fe20000ffe4ff */
[----:B------:R-:W-:Y:S01]  /*0360*/  IMAD.X R13, RZ, RZ, R9, P0 ;  /* 0x000000ffff0d7224 */ /* 0x000fe200000e0609 */
[----:B------:R-:W-:Y:S01]  /*0370*/  ISETP.NE.AND P1, PT, R25, RZ, PT ;  /* 0x000000ff1900720c */ /* 0x000fe20003f25270 */
[----:B------:R-:W-:-:S02]  /*0380*/  IMAD.WIDE R18, R19, 0x8, R14 ;  /* 0x0000000813127825 */ /* 0x000fc400078e020e */
[----:B------:R-:W5:Y:S01]  /*0390*/  LDG.E R8, desc[UR4][R10.64+-0x7ffffc] ;  /* 0x800004040a087981 */ /* 0x000f62000c1e1900 */
[----:B0-----:R-:W-:-:S03]  /*03a0*/  LEA R22, R7, R2, 0x14 ;  /* 0x0000000207167211 */ /* 0x001fc600078ea0ff */
[----:B------:R-:W5:Y:S01]  /*03b0*/  LDG.E R9, desc[UR4][R12.64+-0x7ffffc] ;  /* 0x800004040c097981 */ /* 0x000f62000c1e1900 */
[----:B------:R-:W-:Y:S01]  /*03c0*/  IADD3 R18, P0, PT, R18, 0x1000000, RZ ;  /* 0x0100000012127810 */ /* 0x000fe20007f1e0ff */
[----:B------:R-:W-:Y:S02]  /*03d0*/  IMAD.WIDE R20, R22, 0x8, R16 ;  /* 0x0000000816147825 */ /* 0x000fe400078e0210 */
[----:B------:R-:W5:Y:S01]  /*03e0*/  LDG.E R10, desc[UR4][R10.64+-0x800000] ;  /* 0x800000040a0a7981 */ /* 0x000f62000c1e1900 */
[----:B------:R-:W-:Y:S02]  /*03f0*/  IADD3.X R19, PT, PT, RZ, R19, RZ, P0, !PT ;  /* 0x00000013ff137210 */ /* 0x000fe400007fe4ff */
[----:B------:R-:W-:Y:S01]  /*0400*/  ISETP.GT.AND P0, PT, R25, RZ, PT ;  /* 0x000000ff1900720c */ /* 0x000fe20003f04270 */
[----:B------:R-:W5:Y:S01]  /*0410*/  LDG.E R27, desc[UR4][R20.64+0x4] ;  /* 0x00000404141b7981 */ /* 0x000f62000c1e1900 */
[----:B------:R-:W-:-:S03]  /*0420*/  IADD3 R25, PT, PT, R5, -0x400, RZ ;  /* 0xfffffc0005197810 */ /* 0x000fc60007ffe0ff */
[----:B------:R0:W5:Y:S01]  /*0430*/  LDG.E R11, desc[UR4][R12.64+-0x800000] ;  /* 0x800000040c0b7981 */ /* 0x000162000c1e1900 */
[----:B------:R-:W-:-:S03]  /*0440*/  @P1 SEL R25, R24, R5, P0 ;  /* 0x0000000518191207 */ /* 0x000fc60000000000 */
[----:B------:R-:W5:Y:S04]  /*0450*/  LDG.E R29, desc[UR4][R18.64+-0x7ffffc] ;  /* 0x80000404121d7981 */ /* 0x000f68000c1e1900 */
[----:B------:R1:W5:Y:S01]  /*0460*/  LDG.E R26, desc[UR4][R18.64+-0x800000] ;  /* 0x80000004121a7981 */ /* 0x000362000c1e1900 */
[----:B0-----:R-:W-:-:S03]  /*0470*/  IADD3 R12, PT, PT, -R4, R25, RZ ;  /* 0x00000019040c7210 */ /* 0x001fc60007ffe1ff */
[----:B------:R-:W5:Y:S01]  /*0480*/  LDG.E R20, desc[UR4][R20.64] ;  /* 0x0000000414147981 */ /* 0x000f62000c1e1900 */
[----:B-1----:R-:W-:-:S04]  /*0490*/  LEA R18, R7, -R4, 0x14 ;  /* 0x8000000407127211 */ /* 0x002fc800078ea0ff */
[----:B------:R-:W-:-:S05]  /*04a0*/  IADD3 R19, PT, PT, R18, 0x100000, R25 ;  /* 0x0010000012137810 */ /* 0x000fca0007ffe019 */
[----:B------:R-:W-:-:S05]  /*04b0*/  IMAD.WIDE R18, R19, 0x8, R16 ;  /* 0x0000000813127825 */ /* 0x000fca00078e0210 */
[----:B------:R-:W5:Y:S04]  /*04c0*/  LDG.E R21, desc[UR4][R18.64+0x4] ;  /* 0x0000040412157981 */ /* 0x000f68000c1e1900 */
[----:B------:R-:W5:Y:S01]  /*04d0*/  LDG.E R24, desc[UR4][R18.64] ;  /* 0x0000000412187981 */ /* 0x000f62000c1e1900 */
[----:B--2---:R-:W-:Y:S01]  /*04e0*/  FMUL R13, R28, R3 ;  /* 0x000000031c0d7220 */ /* 0x004fe20000400000 */
[----:B----4-:R-:W-:-:S03]  /*04f0*/  FMUL R28, R23, R28 ;  /* 0x0000001c171c7220 */ /* 0x010fc60000400000 */
[----:B---3--:R-:W-:Y:S01]  /*0500*/  FFMA R23, R6, R23, -R13 ;  /* 0x0000001706177223 */ /* 0x008fe2000000080d */
[----:B------:R-:W-:-:S03]  /*0510*/  IMAD.WIDE R12, R12, 0x8, R14 ;  /* 0x000000080c0c7825 */ /* 0x000fc600078e020e */
[----:B------:R-:W-:-:S04]  /*0520*/  IADD3 R12, P0, PT, R12, 0x1000000, RZ ;  /* 0x010000000c0c7810 */ /* 0x000fc80007f1e0ff */
[----:B------:R-:W-:Y:S01]  /*0530*/  IADD3.X R13, PT, PT, RZ, R13, RZ, P0, !PT ;  /* 0x0000000dff0d7210 */ /* 0x000fe200007fe4ff */
[----:B------:R-:W-:-:S04]  /*0540*/  FFMA R25, R6, R3, R28 ;  /* 0x0000000306197223 */ /* 0x000fc8000000001c */
[----:B------:R-:W2:Y:S04]  /*0550*/  LDG.E R6, desc[UR4][R12.64+-0x7ffffc] ;  /* 0x800004040c067981 */ /* 0x000ea8000c1e1900 */
[----:B------:R0:W3:Y:S01]  /*0560*/  LDG.E R3, desc[UR4][R12.64+-0x800000] ;  /* 0x800000040c037981 */ /* 0x0000e2000c1e1900 */
[CC--:B------:R-:W-:Y:S02]  /*0570*/  LEA.HI R28, R0.reuse, R5.reuse, RZ, 0xa ;  /* 0x00000005001c7211 */ /* 0x0c0fe400078f50ff */
[----:B------:R-:W-:Y:S02]  /*0580*/  LEA.HI R0, R0, R5, RZ, 0xf ;  /* 0x0000000500007211 */ /* 0x000fe400078f78ff */
[----:B------:R-:W-:Y:S02]  /*0590*/  SHF.R.S32.HI R28, RZ, 0xa, R28 ;  /* 0x0000000aff1c7819 */ /* 0x000fe4000001141c */
[----:B------:R-:W-:-:S02]  /*05a0*/  SHF.R.S32.HI R0, RZ, 0xf, R0 ;  /* 0x0000000fff007819 */ /* 0x000fc40000011400 */
[----:B------:R-:W-:Y:S02]  /*05b0*/  LOP3.LUT R28, R28, 0x8000001f, RZ, 0xc0, !PT ;  /* 0x8000001f1c1c7812 */ /* 0x000fe400078ec0ff */
[----:B------:R-:W-:Y:S02]  /*05c0*/  LOP3.LUT R0, R0, 0x8000001f, RZ, 0xc0, !PT ;  /* 0x8000001f00007812 */ /* 0x000fe400078ec0ff */
[----:B------:R-:W-:Y:S02]  /*05d0*/  ISETP.GT.U32.AND P1, PT, R28, -0x80000000, PT ;  /* 0x800000001c00780c */ /* 0x000fe40003f24070 */
[----:B------:R-:W-:Y:S02]  /*05e0*/  ISETP.GT.U32.AND P0, PT, R0, -0x80000000, PT ;  /* 0x800000000000780c */ /* 0x000fe40003f04070 */
[----:B------:R-:W-:Y:S01]  /*05f0*/  IADD3 R0, PT, PT, R5, -0x8000, RZ ;  /* 0xffff800005007810 */ /* 0x000fe20007ffe0ff */
[----:B------:R-:W-:-:S03]  /*0600*/  FADD R25, RZ, R25 ;  /* 0x00000019ff197221 */ /* 0x000fc60000000000 */
[----:B0-----:R-:W-:Y:S01]  /*0610*/  SEL R13, R5, R0, P1 ;  /* 0x00000000050d7207 */ /* 0x001fe20000800000 */
[----:B-----5:R-:W-:Y:S01]  /*0620*/  FMUL R28, R9, R8 ;  /* 0x00000008091c7220 */ /* 0x020fe20000400000 */
[----:B------:R-:W-:-:S04]  /*0630*/  FMUL R9, R10, R9 ;  /* 0x000000090a097220 */ /* 0x000fc80000400000 */
[C---:B------:R-:W-:Y:S01]  /*0640*/  FFMA R8, R11.reuse, R8, R9 ;  /* 0x000000080b087223 */ /* 0x040fe20000000009 */
[----:B------:R-:W-:Y:S01]  /*0650*/  FFMA R28, R11, R10, -R28 ;  /* 0x0000000a0b1c7223 */ /* 0x000fe2000000081c */
[----:B------:R-:W-:Y:S02]  /*0660*/  IMAD R11, R7, 0x100000, R22 ;  /* 0x00100000070b7824 */ /* 0x000fe400078e0216 */
[----:B------:R-:W-:Y:S01]  /*0670*/  FMUL R9, R27, R29 ;  /* 0x0000001d1b097220 */ /* 0x000fe20000400000 */
[----:B------:R-:W-:Y:S01]  /*0680*/  FADD R0, R25, R8 ;  /* 0x0000000819007221 */ /* 0x000fe20000000000 */
[----:B------:R-:W-:Y:S01]  /*0690*/  IADD3 R25, PT, PT, -R4, R13, RZ ;  /* 0x0000000d04197210 */ /* 0x000fe20007ffe1ff */
[----:B------:R-:W-:Y:S01]  /*06a0*/  FMUL R10, R26, R27 ;  /* 0x0000001b1a0a7220 */ /* 0x000fe20000400000 */
[----:B------:R-:W-:Y:S01]  /*06b0*/  FFMA R26, R20, R26, -R9 ;  /* 0x0000001a141a7223 */ /* 0x000fe20000000809 */
[----:B------:R-:W-:-:S04]  /*06c0*/  IMAD.WIDE R8, R11, 0x8, R16 ;  /* 0x000000080b087825 */ /* 0x000fc800078e0210 */
[----:B------:R-:W-:Y:S01]  /*06d0*/  FFMA R29, R20, R29, R10 ;  /* 0x0000001d141d7223 */ /* 0x000fe2000000000a */
[----:B------:R-:W-:Y:S01]  /*06e0*/  IMAD.WIDE R10, R25, 0x8, R14 ;  /* 0x00000008190a7825 */ /* 0x000fe200078e020e */
[----:B------:R-:W-:Y:S01]  /*06f0*/  IADD3 R19, PT, PT, R5, 0x8000, -R4 ;  /* 0x0000800005137810 */ /* 0x000fe20007ffe804 */
[----:B------:R-:W4:Y:S01]  /*0700*/  LDG.E R20, desc[UR4][R8.64] ;  /* 0x0000000408147981 */ /* 0x000f22000c1e1900 */
[----:B------:R-:W-:-:S03]  /*0710*/  IADD3 R10, P1, PT, R10, 0x1000000, RZ ;  /* 0x010000000a0a7810 */ /* 0x000fc60007f3e0ff */
[----:B------:R-:W-:Y:S01]  /*0720*/  IMAD.WIDE R18, R19, 0x8, R14 ;  /* 0x0000000813127825 */ /* 0x000fe200078e020e */
[----:B------:R-:W-:Y:S01]  /*0730*/  @!P0 IADD3 R5, PT, PT, R5, -0x100000, RZ ;  /* 0xfff0000005058810 */ /* 0x000fe20007ffe0ff */
[----:B------:R-:W5:Y:S01]  /*0740*/  LDG.E R25, desc[UR4][R8.64+0x4] ;  /* 0x0000040408197981 */ /* 0x000f62000c1e1900 */
[----:B------:R-:W-:Y:S02]  /*0750*/  IADD3.X R11, PT, PT, RZ, R11, RZ, P1, !PT ;  /* 0x0000000bff0b7210 */ /* 0x000fe40000ffe4ff */
[C---:B------:R-:W-:Y:S02]  /*0760*/  LEA R12, R7.reuse, -R4, 0x15 ;  /* 0x80000004070c7211 */ /* 0x040fe400078ea8ff */
[----:B------:R-:W-:Y:S01]  /*0770*/  IADD3 R18, P1, PT, R18, 0x1000000, RZ ;  /* 0x0100000012127810 */ /* 0x000fe20007f3e0ff */
[----:B------:R-:W-:Y:S01]  /*0780*/  FADD R23, RZ, R23 ;  /* 0x00000017ff177221 */ /* 0x000fe20000000000 */
[----:B------:R-:W-:Y:S01]  /*0790*/  IADD3 R13, PT, PT, R12, 0x100000, R13 ;  /* 0x001000000c0d7810 */ /* 0x000fe20007ffe00d */
[----:B------:R-:W4:Y:S01]  /*07a0*/  LDG.E R8, desc[UR4][R10.64+-0x800000] ;  /* 0x800000040a087981 */ /* 0x000f22000c1e1900 */
[----:B------:R-:W-:-:S03]  /*07b0*/  LEA R22, R7, R22, 0x15 ;  /* 0x0000001607167211 */ /* 0x000fc600078ea8ff */
[----:B------:R0:W4:Y:S01]  /*07c0*/  LDG.E R9, desc[UR4][R10.64+-0x7ffffc] ;  /* 0x800004040a097981 */ /* 0x000122000c1e1900 */
[----:B------:R-:W-:Y:S01]  /*07d0*/  IADD3.X R19, PT, PT, RZ, R19, RZ, P1, !PT ;  /* 0x00000013ff137210 */ /* 0x000fe20000ffe4ff */
[----:B------:R-:W-:Y:S01]  /*07e0*/  FADD R23, R23, R28 ;  /* 0x0000001c17177221 */ /* 0x000fe20000000000 */
[----:B------:R-:W-:-:S04]  /*07f0*/  IMAD.WIDE R12, R13, 0x8, R16 ;  /* 0x000000080d0c7825 */ /* 0x000fc800078e0210 */
[----:B------:R-:W-:Y:S02]  /*0800*/  FADD R29, R0, R29 ;  /* 0x0000001d001d7221 */ /* 0x000fe40000000000 */
[----:B------:R-:W5:Y:S01]  /*0810*/  LDG.E R0, desc[UR4][R18.64+-0x7ffffc] ;  /* 0x8000040412007981 */ /* 0x000f62000c1e1900 */
[----:B0-----:R-:W-:Y:S01]  /*0820*/  IADD3 R11, PT, PT, -R4, R5, RZ ;  /* 0x00000005040b7210 */ /* 0x001fe20007ffe1ff */
[----:B------:R-:W-:Y:S02]  /*0830*/  IMAD R4, R7, 0x300000, -R4 ;  /* 0x0030000007047824 */ /* 0x000fe400078e0a04 */
[----:B------:R-:W-:Y:S01]  /*0840*/  FADD R26, R23, R26 ;  /* 0x0000001a171a7221 */ /* 0x000fe20000000000 */
[----:B------:R-:W4:Y:S01]  /*0850*/  LDG.E R28, desc[UR4][R12.64+0x4] ;  /* 0x000004040c1c7981 */ /* 0x000f22000c1e1900 */
[----:B------:R-:W-:Y:S01]  /*0860*/  IMAD.WIDE R14, R11, 0x8, R14 ;  /* 0x000000080b0e7825 */ /* 0x000fe200078e020e */
[----:B------:R-:W-:Y:S02]  /*0870*/  IADD3 R11, PT, PT, R4, 0x100000, R5 ;  /* 0x00100000040b7810 */ /* 0x000fe40007ffe005 */
[----:B------:R-:W4:Y:S01]  /*0880*/  LDG.E R27, desc[UR4][R12.64] ;  /* 0x000000040c1b7981 */ /* 0x000f22000c1e1900 */
[----:B------:R-:W-:Y:S01]  /*0890*/  IMAD.WIDE R22, R22, 0x8, R16 ;  /* 0x0000000816167825 */ /* 0x000fe200078e0210 */
[----:B------:R-:W-:-:S03]  /*08a0*/  IADD3 R4, P0, PT, R14, 0x1000000, RZ ;  /* 0x010000000e047810 */ /* 0x000fc60007f1e0ff */
[----:B------:R-:W-:Y:S01]  /*08b0*/  IMAD.WIDE R16, R11, 0x8, R16 ;  /* 0x000000080b107825 */ /* 0x000fe200078e0210 */
[----:B------:R-:W-:Y:S01]  /*08c0*/  IADD3.X R5, PT, PT, RZ, R15, RZ, P0, !PT ;  /* 0x0000000fff057210 */ /* 0x000fe200007fe4ff */
[----:B------:R-:W4:Y:S01]  /*08d0*/  LDG.E R14, desc[UR4][R22.64+0x4] ;  /* 0x00000404160e7981 */ /* 0x000f22000c1e1900 */
[----:B------:R-:W0:Y:S03]  /*08e0*/  LDC.64 R10, c[0x0][0x3a0] ;  /* 0x0000e800ff0a7b82 */ /* 0x000e260000000a00 */
[----:B------:R-:W4:Y:S04]  /*08f0*/  LDG.E R13, desc[UR4][R18.64+-0x3fffc] ;  /* 0xfc000404120d7981 */ /* 0x000f28000c1e1900 */
[----:B------:R-:W4:Y:S04]  /*0900*/  LDG.E R12, desc[UR4][R22.64] ;  /* 0x00000004160c7981 */ /* 0x000f28000c1e1900 */
[----:B------:R-:W4:Y:S04]  /*0910*/  LDG.E R15, desc[UR4][R16.64+0x4] ;  /* 0x00000404100f7981 */ /* 0x000f28000c1e1900 */
[----:B------:R-:W4:Y:S01]  /*0920*/  LDG.E R17, desc[UR4][R16.64] ;  /* 0x0000000410117981 */ /* 0x000f22000c1e1900 */
[----:B--2---:R-:W-:Y:S01]  /*0930*/  FMUL R7, R21, R6 ;  /* 0x0000000615077220 */ /* 0x004fe20000400000 */
[----:B---3--:R-:W-:-:S03]  /*0940*/  FMUL R21, R3, R21 ;  /* 0x0000001503157220 */ /* 0x008fc60000400000 */
[C---:B------:R-:W-:Y:S02]  /*0950*/  FFMA R3, R24.reuse, R3, -R7 ;  /* 0x0000000318037223 */ /* 0x040fe40000000807 */
[----:B------:R-:W2:Y:S04]  /*0960*/  LDG.E R7, desc[UR4][R18.64+-0x800000] ;  /* 0x8000000412077981 */ /* 0x000ea8000c1e1900 */
[----:B------:R-:W3:Y:S04]  /*0970*/  LDG.E R19, desc[UR4][R18.64+-0x40000] ;  /* 0xfc00000412137981 */ /* 0x000ee8000c1e1900 */
[----:B------:R-:W3:Y:S04]  /*0980*/  LDG.E R18, desc[UR4][R4.64+-0x7ffffc] ;  /* 0x8000040404127981 */ /* 0x000ee8000c1e1900 */
[----:B------:R1:W3:Y:S01]  /*0990*/  LDG.E R4, desc[UR4][R4.64+-0x800000] ;  /* 0x8000000404047981 */ /* 0x0002e2000c1e1900 */
[----:B------:R-:W-:Y:S01]  /*09a0*/  FFMA R6, R24, R6, R21 ;  /* 0x0000000618067223 */ /* 0x000fe20000000015 */
[----:B------:R-:W-:-:S03]  /*09b0*/  FADD R3, R26, R3 ;  /* 0x000000031a037221 */ /* 0x000fc60000000000 */
[----:B------:R-:W-:Y:S01]  /*09c0*/  FADD R6, R29, R6 ;  /* 0x000000061d067221 */ /* 0x000fe20000000000 */
[----:B0-----:R-:W-:-:S04]  /*09d0*/  IMAD.WIDE R10, R2, 0x8, R10 ;  /* 0x00000008020a7825 */ /* 0x001fc800078e020a */
[----:B-----5:R-:W-:Y:S01]  /*09e0*/  FMUL R21, R25, R0 ;  /* 0x0000000019157220 */ /* 0x020fe20000400000 */
[----:B----4-:R-:W-:Y:S01]  /*09f0*/  FMUL R24, R28, R9 ;  /* 0x000000091c187220 */ /* 0x010fe20000400000 */
[----:B------:R-:W-:-:S03]  /*0a00*/  FMUL R28, R8, R28 ;  /* 0x0000001c081c7220 */ /* 0x000fc60000400000 */
[C---:B------:R-:W-:Y:S01]  /*0a10*/  FFMA R24, R27.reuse, R8, -R24 ;  /* 0x000000081b187223 */ /* 0x040fe20000000818 */
[----:B------:R-:W-:Y:S01]  /*0a20*/  FFMA R9, R27, R9, R28 ;  /* 0x000000091b097223 */ /* 0x000fe2000000001c */
[----:B-1----:R-:W-:Y:S01]  /*0a30*/  FMUL R5, R14, R13 ;  /* 0x0000000d0e057220 */ /* 0x002fe20000400000 */
[----:B--2---:R-:W-:Y:S01]  /*0a40*/  FMUL R25, R7, R25 ;  /* 0x0000001907197220 */ /* 0x004fe20000400000 */
[----:B------:R-:W-:-:S03]  /*0a50*/  FFMA R22, R20, R7, -R21 ;  /* 0x0000000714167223 */ /* 0x000fc60000000815 */
[----:B------:R-:W-:Y:S01]  /*0a60*/  FFMA R25, R20, R0, R25 ;  /* 0x0000000014197223 */ /* 0x000fe20000000019 */
[----:B------:R-:W-:-:S03]  /*0a70*/  FADD R3, R3, R22 ;  /* 0x0000001603037221 */ /* 0x000fc60000000000 */
[----:B------:R-:W-:Y:S01]  /*0a80*/  FADD R6, R6, R25 ;  /* 0x0000001906067221 */ /* 0x000fe20000000000 */
[----:B---3--:R-:W-:Y:S01]  /*0a90*/  FMUL R14, R19, R14 ;  /* 0x0000000e130e7220 */ /* 0x008fe20000400000 */
[----:B------:R-:W-:Y:S01]  /*0aa0*/  FADD R3, R3, R24 ;  /* 0x0000001803037221 */ /* 0x000fe20000000000 */
[----:B------:R-:W-:Y:S01]  /*0ab0*/  FFMA R0, R12, R19, -R5 ;  /* 0x000000130c007223 */ /* 0x000fe20000000805 */
[----:B------:R-:W-:Y:S01]  /*0ac0*/  FADD R6, R6, R9 ;  /* 0x0000000906067221 */ /* 0x000fe20000000000 */
[----:B------:R-:W-:Y:S02]  /*0ad0*/  FFMA R13, R12, R13, R14 ;  /* 0x0000000d0c0d7223 */ /* 0x000fe4000000000e */
[----:B------:R-:W-:Y:S01]  /*0ae0*/  FADD R0, R3, R0 ;  /* 0x0000000003007221 */ /* 0x000fe20000000000 */
[----:B------:R-:W-:Y:S01]  /*0af0*/  FMUL R8, R15, R18 ;  /* 0x000000120f087220 */ /* 0x000fe20000400000 */
[----:B------:R-:W-:Y:S01]  /*0b00*/  FADD R6, R6, R13 ;  /* 0x0000000d06067221 */ /* 0x000fe20000000000 */
[----:B------:R-:W-:-:S02]  /*0b10*/  FMUL R15, R4, R15 ;  /* 0x0000000f040f7220 */ /* 0x000fc40000400000 */
[C---:B------:R-:W-:Y:S02]  /*0b20*/  FFMA R3, R17.reuse, R4, -R8 ;  /* 0x0000000411037223 */ /* 0x040fe40000000808 */
[----:B------:R-:W-:Y:S02]  /*0b30*/  FFMA R15, R17, R18, R15 ;  /* 0x00000012110f7223 */ /* 0x000fe4000000000f */
[----:B------:R-:W-:Y:S02]  /*0b40*/  FADD R3, R0, R3 ;  /* 0x0000000300037221 */ /* 0x000fe40000000000 */
[----:B------:R-:W-:-:S03]  /*0b50*/  FADD R15, R6, R15 ;  /* 0x0000000f060f7221 */ /* 0x000fc60000000000 */
[----:B------:R-:W-:Y:S04]  /*0b60*/  STG.E desc[UR4][R10.64], R3 ;  /* 0x000000030a007986 */ /* 0x000fe8000c101904 */
[----:B------:R-:W-:Y:S01]  /*0b70*/  STG.E desc[UR4][R10.64+0x4], R15 ;  /* 0x0000040f0a007986 */ /* 0x000fe2000c101904 */
[----:B------:R-:W-:Y:S05]  /*0b80*/  EXIT ;  /* 0x000000000000794d */ /* 0x000fea0003800000 */
.L_x_0:
[----:B------:R-:W-:-:S00]  /*0b90*/  BRA `(.L_x_0) ;  /* 0xfffffffc00fc7947 */ /* 0x000fc0000383ffff */
[----:B------:R-:W-:-:S00]  /*0ba0*/  NOP ;  /* 0x0000000000007918 */ /* 0x000fc00000000000 */
        /* <DEDUP_REMOVED lines=13> */
.L_x_11:


//--------------------- .text._Z15initInputFieldsP7ComplexS0_P17curandStateXORWOW --------------------------
	.section	.text._Z15initInputFieldsP7ComplexS0_P17curandStateXORWOW,"ax",@progbits
	.align	128
        .global         _Z15initInputFieldsP7ComplexS0_P17curandStateXORWOW
        .type           _Z15initInputFieldsP7ComplexS0_P17curandStateXORWOW,@function
        .size           _Z15initInputFieldsP7ComplexS0_P17curandStateXORWOW,(.L_x_12 - _Z15initInputFieldsP7ComplexS0_P17curandStateXORWOW)
        .other          _Z15initInputFieldsP7ComplexS0_P17curandStateXORWOW,@"STO_CUDA_ENTRY STV_DEFAULT"
_Z15initInputFieldsP7ComplexS0_P17curandStateXORWOW:
.text._Z15initInputFieldsP7ComplexS0_P17curandStateXORWOW:
[----:B------:R-:W-:Y:S01]  /*0000*/  LDC R1, c[0x0][0x37c] ;  /* 0x0000df00ff017b82 */ /* 0x000fe20000000800 */
[----:B------:R-:W0:Y:S07]  /*0010*/  S2R R3, SR_TID.X ;  /* 0x0000000000037919 */ /* 0x000e2e0000002100 */
[----:B------:R-:W0:Y:S08]  /*0020*/  S2UR UR4, SR_CTAID.X ;  /* 0x00000000000479c3 */ /* 0x000e300000002500 */
[----:B------:R-:W0:Y:S02]  /*0030*/  LDC R0, c[0x0][0x360] ;  /* 0x0000d800ff007b82 */ /* 0x000e240000000800 */
[----:B0-----:R-:W-:-:S05]  /*0040*/  IMAD R0, R0, UR4, R3 ;  /* 0x0000000400007c24 */ /* 0x001fca000f8e0203 */
[----:B------:R-:W-:-:S13]  /*0050*/  ISETP.GT.AND P0, PT, R0, 0xfffff, PT ;  /* 0x000fffff0000780c */ /* 0x000fda0003f04270 */
[----:B------:R-:W-:Y:S05]  /*0060*/  @P0 EXIT ;  /* 0x000000000000094d */ /* 0x000fea0003800000 */
[----:B------:R-:W0:Y:S01]  /*0070*/  LDC.64 R2, c[0x0][0x390] ;  /* 0x0000e400ff027b82 */ /* 0x000e220000000a00 */
[----:B------:R-:W1:Y:S07]  /*0080*/  LDCU.64 UR4, c[0x0][0x358] ;  /* 0x00006b00ff0477ac */ /* 0x000e6e0008000a00 */
[----:B------:R-:W2:Y:S01]  /*0090*/  LDC.64 R18, c[0x0][0x380] ;  /* 0x0000e000ff127b82 */ /* 0x000ea20000000a00 */
[----:B0-----:R-:W-:-:S05]  /*00a0*/  IMAD.WIDE R2, R0, 0x30, R2 ;  /* 0x0000003000027825 */ /* 0x001fca00078e0202 */
[----:B-1----:R-:W3:Y:S04]  /*00b0*/  LDG.E.64 R12, desc[UR4][R2.64] ;  /* 0x00000004020c7981 */ /* 0x002ee8000c1e1b00 */
[----:B------:R-:W4:Y:S04]  /*00c0*/  LDG.E.64 R8, desc[UR4][R2.64+0x10] ;  /* 0x0000100402087981 */ /* 0x000f28000c1e1b00 */
[----:B------:R-:W5:Y:S04]  /*00d0*/  LDG.E.64 R10, desc[UR4][R2.64+0x8] ;  /* 0x00000804020a7981 */ /* 0x000f68000c1e1b00 */
[----:B------:R-:W2:Y:S04]  /*00e0*/  LDG.E.64 R6, desc[UR4][R2.64+0x18] ;  /* 0x0000180402067981 */ /* 0x000ea8000c1e1b00 */
[----:B------:R-:W2:Y:S04]  /*00f0*/  LDG.E.64 R4, desc[UR4][R2.64+0x28] ;  /* 0x0000280402047981 */ /* 0x000ea8000c1e1b00 */
[----:B------:R-:W2:Y:S01]  /*0100*/  LDG.E R15, desc[UR4][R2.64+0x20] ;  /* 0x00002004020f7981 */ /* 0x000ea2000c1e1900 */
[----:B---3--:R-:W-:-:S04]  /*0110*/  SHF.R.U32.HI R14, RZ, 0x2, R13 ;  /* 0x00000002ff0e7819 */ /* 0x008fc8000001160d */
[----:B------:R-:W-:Y:S01]  /*0120*/  LOP3.LUT R14, R14, R13, RZ, 0x3c, !PT ;  /* 0x0000000d0e0e7212 */ /* 0x000fe200078e3cff */
[----:B----4-:R-:W-:Y:S01]  /*0130*/  IMAD.SHL.U32 R16, R9, 0x10, RZ ;  /* 0x0000001009107824 */ /* 0x010fe200078e00ff */
[----:B-----5:R-:W-:-:S03]  /*0140*/  SHF.R.U32.HI R17, RZ, 0x2, R10 ;  /* 0x00000002ff117819 */ /* 0x020fc6000001160a */
[----:B------:R-:W-:Y:S01]  /*0150*/  IMAD.SHL.U32 R13, R14, 0x2, RZ ;  /* 0x000000020e0d7824 */ /* 0x000fe200078e00ff */
[----:B------:R-:W-:-:S04]  /*0160*/  LOP3.LUT R17, R17, R10, RZ, 0x3c, !PT ;  /* 0x0000000a11117212 */ /* 0x000fc800078e3cff */
[----:B------:R-:W-:-:S04]  /*0170*/  LOP3.LUT R13, R9, R16, R13, 0x96, !PT ;  /* 0x00000010090d7212 */ /* 0x000fc800078e960d */
[----:B------:R-:W-:Y:S01]  /*0180*/  LOP3.LUT R27, R13, R14, RZ, 0x3c, !PT ;  /* 0x0000000e0d1b7212 */ /* 0x000fe200078e3cff */
[----:B------:R-:W-:Y:S01]  /*0190*/  IMAD.SHL.U32 R13, R17, 0x2, RZ ;  /* 0x00000002110d7824 */ /* 0x000fe200078e00ff */
[----:B------:R-:W-:-:S03]  /*01a0*/  SHF.R.U32.HI R14, RZ, 0x2, R11 ;  /* 0x00000002ff0e7819 */ /* 0x000fc6000001160b */
[----:B------:R-:W-:Y:S01]  /*01b0*/  IMAD.SHL.U32 R10, R27, 0x10, RZ ;  /* 0x000000101b0a7824 */ /* 0x000fe200078e00ff */
[----:B------:R-:W-:-:S04]  /*01c0*/  LOP3.LUT R14, R14, R11, RZ, 0x3c, !PT ;  /* 0x0000000b0e0e7212 */ /* 0x000fc800078e3cff */
[----:B------:R-:W-:Y:S01]  /*01d0*/  LOP3.LUT R10, R17, R13, R10, 0x96, !PT ;  /* 0x0000000d110a7212 */ /* 0x000fe200078e960a */
[----:B------:R-:W-:Y:S01]  /*01e0*/  IMAD.SHL.U32 R11, R14, 0x2, RZ ;  /* 0x000000020e0b7824 */ /* 0x000fe200078e00ff */
[----:B------:R-:W-:Y:S02]  /*01f0*/  SHF.R.U32.HI R13, RZ, 0x2, R8 ;  /* 0x00000002ff0d7819 */ /* 0x000fe40000011608 */
[----:B------:R-:W-:Y:S02]  /*0200*/  LOP3.LUT R29, R10, R27, RZ, 0x3c, !PT ;  /* 0x0000001b0a1d7212 */ /* 0x000fe400078e3cff */
[----:B------:R-:W-:-:S03]  /*0210*/  LOP3.LUT R13, R13, R8, RZ, 0x3c, !PT ;  /* 0x000000080d0d7212 */ /* 0x000fc600078e3cff */
[----:B------:R-:W-:-:S05]  /*0220*/  IMAD.SHL.U32 R10, R29, 0x10, RZ ;  /* 0x000000101d0a7824 */ /* 0x000fca00078e00ff */
[----:B------:R-:W-:Y:S01]  /*0230*/  LOP3.LUT R11, R29, R10, R11, 0x96, !PT ;  /* 0x0000000a1d0b7212 */ /* 0x000fe200078e960b */
[----:B------:R-:W-:-:S03]  /*0240*/  IMAD.SHL.U32 R10, R13, 0x2, RZ ;  /* 0x000000020d0a7824 */ /* 0x000fc600078e00ff */
[----:B------:R-:W-:Y:S02]  /*0250*/  LOP3.LUT R25, R11, R14, RZ, 0x3c, !PT ;  /* 0x0000000e0b197212 */ /* 0x000fe400078e3cff */
        /* <DEDUP_REMOVED lines=12> */
[----:B------:R-:W-:Y:S02]  /*0320*/  SHF.R.U32.HI R14, RZ, 0x2, R29 ;  /* 0x00000002ff0e7819 */ /* 0x000fe4000001161d */
[----:B------:R-:W-:Y:S01]  /*0330*/  SHF.R.U32.HI R16, RZ, 0x2, R21 ;  /* 0x00000002ff107819 */ /* 0x000fe20000011615 */
[----:B------:R-:W-:Y:S01]  /*0340*/  IMAD.SHL.U32 R9, R21, 0x10, RZ ;  /* 0x0000001015097824 */ /* 0x000fe200078e00ff */
[----:B------:R-:W-:Y:S02]  /*0350*/  LOP3.LUT R14, R14, R29, RZ, 0x3c, !PT ;  /* 0x0000001d0e0e7212 */ /* 0x000fe400078e3cff */
[-C--:B------:R-:W-:Y:S02]  /*0360*/  LOP3.LUT R20, R16, R21.reuse, RZ, 0x3c, !PT ;  /* 0x0000001510147212 */ /* 0x080fe400078e3cff */
[----:B------:R-:W-:Y:S01]  /*0370*/  LOP3.LUT R8, R10, R8, R9, 0x96, !PT ;  /* 0x000000080a087212 */ /* 0x000fe200078e9609 */
[----:B------:R-:W-:Y:S01]  /*0380*/  IMAD.SHL.U32 R9, R14, 0x2, RZ ;  /* 0x000000020e097824 */ /* 0x000fe200078e00ff */
[----:B------:R-:W-:Y:S01]  /*0390*/  SHF.R.U32.HI R10, RZ, 0x2, R25 ;  /* 0x00000002ff0a7819 */ /* 0x000fe20000011619 */
[----:B------:R-:W-:Y:S01]  /*03a0*/  IMAD.SHL.U32 R22, R20, 0x2, RZ ;  /* 0x0000000214167824 */ /* 0x000fe200078e00ff */
[----:B------:R-:W-:-:S02]  /*03b0*/  LOP3.LUT R13, R8, R21, RZ, 0x3c, !PT ;  /* 0x00000015080d7212 */ /* 0x000fc400078e3cff */
[C---:B------:R-:W-:Y:S02]  /*03c0*/  IADD3 R21, PT, PT, R12.reuse, 0x1ba6d9, R21 ;  /* 0x001ba6d90c157810 */ /* 0x040fe40007ffe015 */
[----:B------:R-:W-:Y:S01]  /*03d0*/  IADD3 R26, PT, PT, R12, 0x212e9e, R13 ;  /* 0x00212e9e0c1a7810 */ /* 0x000fe20007ffe00d */
[----:B------:R-:W-:Y:S01]  /*03e0*/  IMAD.SHL.U32 R8, R13, 0x10, RZ ;  /* 0x000000100d087824 */ /* 0x000fe200078e00ff */
[----:B------:R-:W-:-:S04]  /*03f0*/  I2FP.F32.U32 R21, R21 ;  /* 0x0000001500157245 */ /* 0x000fc80000201000 */
[----:B------:R-:W-:Y:S02]  /*0400*/  LOP3.LUT R9, R13, R8, R9, 0x96, !PT ;  /* 0x000000080d097212 */ /* 0x000fe400078e9609 */
[----:B------:R-:W-:Y:S02]  /*0410*/  LOP3.LUT R8, R10, R25, RZ, 0x3c, !PT ;  /* 0x000000190a087212 */ /* 0x000fe400078e3cff */
[----:B------:R-:W-:Y:S02]  /*0420*/  LOP3.LUT R10, R9, R14, RZ, 0x3c, !PT ;  /* 0x0000000e090a7212 */ /* 0x000fe400078e3cff */
[----:B------:R-:W-:Y:S01]  /*0430*/  SHF.R.U32.HI R14, RZ, 0x2, R23 ;  /* 0x00000002ff0e7819 */ /* 0x000fe20000011617 */
[----:B------:R-:W-:Y:S01]  /*0440*/  IMAD.SHL.U32 R11, R8, 0x2, RZ ;  /* 0x00000002080b7824 */ /* 0x000fe200078e00ff */
[----:B------:R-:W-:Y:S01]  /*0450*/  IADD3 R25, PT, PT, R12, 0x10974f, R25 ;  /* 0x0010974f0c197810 */ /* 0x000fe20007ffe019 */
[----:B------:R-:W-:Y:S01]  /*0460*/  IMAD.SHL.U32 R9, R10, 0x10, RZ ;  /* 0x000000100a097824 */ /* 0x000fe200078e00ff */
[----:B------:R-:W-:-:S02]  /*0470*/  LOP3.LUT R14, R14, R23, RZ, 0x3c, !PT ;  /* 0x000000170e0e7212 */ /* 0x000fc400078e3cff */
[----:B------:R-:W-:Y:S02]  /*0480*/  IADD3 R23, PT, PT, R12, 0x161f14, R23 ;  /* 0x00161f140c177810 */ /* 0x000fe40007ffe017 */
[----:B------:R-:W-:Y:S01]  /*0490*/  LOP3.LUT R11, R8, R11, R9, 0x96, !PT ;  /* 0x0000000b080b7212 */ /* 0x000fe200078e9609 */
[----:B------:R-:W-:Y:S01]  /*04a0*/  IMAD.SHL.U32 R9, R14, 0x2, RZ ;  /* 0x000000020e097824 */ /* 0x000fe200078e00ff */
[----:B------:R-:W-:Y:S02]  /*04b0*/  I2FP.F32.U32 R25, R25 ;  /* 0x0000001900197245 */ /* 0x000fe40000201000 */
[----:B------:R-:W-:Y:S02]  /*04c0*/  LOP3.LUT R11, R11, R10, RZ, 0x3c, !PT ;  /* 0x0000000a0b0b7212 */ /* 0x000fe400078e3cff */
[----:B------:R-:W-:-:S03]  /*04d0*/  I2FP.F32.U32 R23, R23 ;  /* 0x0000001700177245 */ /* 0x000fc60000201000 */
[----:B------:R-:W-:-:S05]  /*04e0*/  IMAD.SHL.U32 R8, R11, 0x10, RZ ;  /* 0x000000100b087824 */ /* 0x000fca00078e00ff */
[----:B------:R-:W-:Y:S02]  /*04f0*/  LOP3.LUT R17, R11, R8, R9, 0x96, !PT ;  /* 0x000000080b117212 */ /* 0x000fe400078e9609 */
[----:B------:R-:W-:Y:S02]  /*0500*/  LEA.HI R9, R0, R0, RZ, 0x1 ;  /* 0x0000000000097211 */ /* 0x000fe400078f08ff */
[----:B------:R-:W-:Y:S02]  /*0510*/  LOP3.LUT R8, R17, R14, RZ, 0x3c, !PT ;  /* 0x0000000e11087212 */ /* 0x000fe400078e3cff */
[----:B------:R-:W0:Y:S01]  /*0520*/  LDC.64 R16, c[0x0][0x388] ;  /* 0x0000e200ff107b82 */ /* 0x000e220000000a00 */
[----:B------:R-:W-:Y:S02]  /*0530*/  LOP3.LUT R14, R9, 0xffe, RZ, 0xc0, !PT ;  /* 0x00000ffe090e7812 */ /* 0x000fe400078ec0ff */
[----:B------:R-:W-:-:S03]  /*0540*/  IMAD.SHL.U32 R9, R8, 0x10, RZ ;  /* 0x0000001008097824 */ /* 0x000fc600078e00ff */
[----:B------:R-:W-:Y:S02]  /*0550*/  IMAD.IADD R14, R0, 0x1, -R14 ;  /* 0x00000001000e7824 */ /* 0x000fe400078e0a0e */
[----:B------:R-:W-:Y:S02]  /*0560*/  LOP3.LUT R9, R20, R22, R9, 0x96, !PT ;  /* 0x0000001614097212 */ /* 0x000fe400078e9609 */
[----:B------:R-:W-:Y:S01]  /*0570*/  IADD3 R20, PT, PT, R12, 0x587c5, R27 ;  /* 0x000587c50c147810 */ /* 0x000fe20007ffe01b */
[----:B------:R-:W-:Y:S01]  /*0580*/  IMAD R27, R14, 0x100000, R0 ;  /* 0x001000000e1b7824 */ /* 0x000fe200078e0200 */
[----:B------:R-:W-:Y:S01]  /*0590*/  IADD3 R22, PT, PT, R12, 0xb0f8a, R29 ;  /* 0x000b0f8a0c167810 */ /* 0x000fe20007ffe01d */
[----:B------:R-:W-:Y:S01]  /*05a0*/  IMAD.MOV.U32 R0, RZ, RZ, 0x2f800000 ;  /* 0x2f800000ff007424 */ /* 0x000fe200078e00ff */
[----:B------:R-:W-:Y:S01]  /*05b0*/  I2FP.F32.U32 R29, R20 ;  /* 0x00000014001d7245 */ /* 0x000fe20000201000 */
[----:B--2---:R-:W-:Y:S01]  /*05c0*/  IMAD.WIDE R18, R27, 0x8, R18 ;  /* 0x000000081b127825 */ /* 0x004fe200078e0212 */
[----:B------:R-:W-:-:S03]  /*05d0*/  I2FP.F32.U32 R22, R22 ;  /* 0x0000001600167245 */ /* 0x000fc60000201000 */
[-C--:B------:R-:W-:Y:S01]  /*05e0*/  FFMA R21, R21, R0.reuse, 1.1641532182693481445e-10 ;  /* 0x2f00000015157423 */ /* 0x080fe20000000000 */
[C---:B------:R-:W-:Y:S01]  /*05f0*/  IADD3 R14, PT, PT, R12.reuse, 0x2c3e28, R11 ;  /* 0x002c3e280c0e7810 */ /* 0x040fe20007ffe00b */
[-C--:B------:R-:W-:Y:S01]  /*0600*/  FFMA R29, R29, R0.reuse, 1.1641532182693481445e-10 ;  /* 0x2f0000001d1d7423 */ /* 0x080fe20000000000 */
[----:B------:R-:W-:Y:S01]  /*0610*/  IADD3 R20, PT, PT, R12, 0x31c5ed, R8 ;  /* 0x0031c5ed0c147810 */ /* 0x000fe20007ffe008 */
[----:B------:R-:W-:Y:S01]  /*0620*/  FFMA R24, R22, R0, 1.1641532182693481445e-10 ;  /* 0x2f00000016187423 */ /* 0x000fe20000000000 */
[C---:B------:R-:W-:Y:S01]  /*0630*/  IADD3 R22, PT, PT, R12.reuse, 0x26b663, R10 ;  /* 0x0026b6630c167810 */ /* 0x040fe20007ffe00a */
[----:B------:R-:W-:Y:S01]  /*0640*/  VIADD R12, R12, 0x374db2 ;  /* 0x00374db20c0c7836 */ /* 0x000fe20000000000 */
[----:B------:R-:W-:Y:S01]  /*0650*/  LOP3.LUT R9, R9, R8, RZ, 0x3c, !PT ;  /* 0x0000000809097212 */ /* 0x000fe200078e3cff */
[----:B------:R1:W-:Y:S01]  /*0660*/  STG.E desc[UR4][R18.64], R29 ;  /* 0x0000001d12007986 */ /* 0x0003e2000c101904 */
[----:B0-----:R-:W-:-:S04]  /*0670*/  IMAD.WIDE R16, R27, 0x8, R16 ;  /* 0x000000081b107825 */ /* 0x001fc800078e0210 */
[----:B------:R-:W-:Y:S01]  /*0680*/  FFMA R27, R25, R0, 1.1641532182693481445e-10 ;  /* 0x2f000000191b7423 */ /* 0x000fe20000000000 */
[----:B------:R-:W-:Y:S01]  /*0690*/  I2FP.F32.U32 R25, R26 ;  /* 0x0000001a00197245 */ /* 0x000fe20000201000 */
[----:B------:R0:W-:Y:S01]  /*06a0*/  STG.E desc[UR4][R18.64+0x4], R24 ;  /* 0x0000041812007986 */ /* 0x0001e2000c101904 */
[----:B------:R-:W-:-:S03]  /*06b0*/  IADD3 R26, P1, PT, R16, 0x3000000, RZ ;  /* 0x03000000101a7810 */ /* 0x000fc60007f3e0ff */
[-C--:B------:R-:W-:Y:S01]  /*06c0*/  FFMA R25, R25, R0.reuse, 1.1641532182693481445e-10 ;  /* 0x2f00000019197423 */ /* 0x080fe20000000000 */
[----:B------:R2:W-:Y:S01]  /*06d0*/  STG.E desc[UR4][R16.64], R27 ;  /* 0x0000001b10007986 */ /* 0x0005e2000c101904 */
[----:B-1----:R-:W-:Y:S01]  /*06e0*/  FFMA R29, R23, R0, 1.1641532182693481445e-10 ;  /* 0x2f000000171d7423 */ /* 0x002fe20000000000 */
[----:B------:R-:W-:Y:S01]  /*06f0*/  I2FP.F32.U32 R23, R14 ;  /* 0x0000000e00177245 */ /* 0x000fe20000201000 */
[----:B0-----:R-:W-:Y:S01]  /*0700*/  IMAD.IADD R18, R9, 0x1, R12 ;  /* 0x0000000109127824 */ /* 0x001fe200078e020c */
[----:B------:R-:W-:Y:S02]  /*0710*/  I2FP.F32.U32 R19, R22 ;  /* 0x0000001600137245 */ /* 0x000fe40000201000 */
[----:B------:R-:W-:Y:S01]  /*0720*/  STG.E desc[UR4][R16.64+0x4], R29 ;  /* 0x0000041d10007986 */ /* 0x000fe2000c101904 */
[----:B------:R-:W-:Y:S01]  /*0730*/  I2FP.F32.U32 R24, R20 ;  /* 0x0000001400187245 */ /* 0x000fe20000201000 */
[----:B------:R-:W-:Y:S01]  /*0740*/  FFMA R20, R23, R0, 1.1641532182693481445e-10 ;  /* 0x2f00000017147423 */ /* 0x000fe20000000000 */
[----:B------:R-:W-:Y:S01]  /*0750*/  I2FP.F32.U32 R22, R18 ;  /* 0x0000001200167245 */ /* 0x000fe20000201000 */
[-C--:B------:R-:W-:Y:S01]  /*0760*/  FFMA R14, R19, R0.reuse, 1.1641532182693481445e-10 ;  /* 0x2f000000130e7423 */ /* 0x080fe20000000000 */
[----:B------:R-:W-:Y:S01]  /*0770*/  IADD3 R18, P0, PT, R16, 0x1000000, RZ ;  /* 0x0100000010127810 */ /* 0x000fe20007f1e0ff */
[----:B------:R-:W-:Y:S01]  /*0780*/  FFMA R24, R24, R0, 1.1641532182693481445e-10 ;  /* 0x2f00000018187423 */ /* 0x000fe20000000000 */
[----:B--2---:R-:W-:-:S02]  /*0790*/  IMAD.X R27, RZ, RZ, R17, P1 ;  /* 0x000000ffff1b7224 */ /* 0x004fc400008e0611 */
[----:B------:R-:W-:Y:S01]  /*07a0*/  FFMA R0, R22, R0, 1.1641532182693481445e-10 ;  /* 0x2f00000016007423 */ /* 0x000fe20000000000 */
[----:B------:R-:W-:Y:S01]  /*07b0*/  IMAD.X R19, RZ, RZ, R17, P0 ;  /* 0x000000ffff137224 */ /* 0x000fe200000e0611 */
[----:B------:R-:W-:-:S04]  /*07c0*/  IADD3 R22, P0, PT, R16, 0x2000000, RZ ;  /* 0x0200000010167810 */ /* 0x000fc80007f1e0ff */
[----:B------:R-:W-:Y:S01]  /*07d0*/  STG.E desc[UR4][R18.64], R21 ;  /* 0x0000001512007986 */ /* 0x000fe2000c101904 */
[----:B------:R-:W-:-:S03]  /*07e0*/  IMAD.X R23, RZ, RZ, R17, P0 ;  /* 0x000000ffff177224 */ /* 0x000fc600000e0611 */
[----:B------:R-:W-:Y:S04]  /*07f0*/  STG.E desc[UR4][R18.64+0x4], R25 ;  /* 0x0000041912007986 */ /* 0x000fe8000c101904 */
[----:B------:R-:W-:Y:S04]  /*0800*/  STG.E desc[UR4][R22.64], R14 ;  /* 0x0000000e16007986 */ /* 0x000fe8000c101904 */
[----:B------:R-:W-:Y:S04]  /*0810*/  STG.E desc[UR4][R22.64+0x4], R20 ;  /* 0x0000041416007986 */ /* 0x000fe8000c101904 */
[----:B------:R-:W-:Y:S04]  /*0820*/  STG.E desc[UR4][R26.64], R24 ;  /* 0x000000181a007986 */ /* 0x000fe8000c101904 */
[----:B------:R-:W-:Y:S04]  /*0830*/  STG.E desc[UR4][R26.64+0x4], R0 ;  /* 0x000004001a007986 */ /* 0x000fe8000c101904 */
[----:B------:R-:W-:Y:S04]  /*0840*/  STG.E.64 desc[UR4][R2.64], R12 ;  /* 0x0000000c02007986 */ /* 0x000fe8000c101b04 */
[----:B------:R-:W-:Y:S04]  /*0850*/  STG.E.64 desc[UR4][R2.64+0x8], R10 ;  /* 0x0000080a02007986 */ /* 0x000fe8000c101b04 */
[----:B------:R-:W-:Y:S04]  /*0860*/  STG.E.64 desc[UR4][R2.64+0x10], R8 ;  /* 0x0000100802007986 */ /* 0x000fe8000c101b04 */
[----:B------:R-:W-:Y:S04]  /*0870*/  STG.E.64 desc[UR4][R2.64+0x18], R6 ;  /* 0x0000180602007986 */ /* 0x000fe8000c101b04 */
[----:B------:R-:W-:Y:S04]  /*0880*/  STG.E.64 desc[UR4][R2.64+0x28], R4 ;  /* 0x0000280402007986 */ /* 0x000fe8000c101b04 */
[----:B------:R-:W-:Y:S01]  /*0890*/  STG.E desc[UR4][R2.64+0x20], R15 ;  /* 0x0000200f02007986 */ /* 0x000fe2000c101904 */
[----:B------:R-:W-:Y:S05]  /*08a0*/  EXIT ;  /* 0x000000000000794d */ /* 0x000fea0003800000 */
.L_x_1:
        /* <DEDUP_REMOVED lines=13> */
.L_x_12:


//--------------------- .text._Z20setupRandomGeneratorP17curandStateXORWOW --------------------------
	.section	.text._Z20setupRandomGeneratorP17curandStateXORWOW,"ax",@progbits
	.align	128
        .global         _Z20setupRandomGeneratorP17curandStateXORWOW
        .type           _Z20setupRandomGeneratorP17curandStateXORWOW,@function
        .size           _Z20setupRandomGeneratorP17curandStateXORWOW,(.L_x_13 - _Z20setupRandomGeneratorP17curandStateXORWOW)
        .other          _Z20setupRandomGeneratorP17curandStateXORWOW,@"STO_CUDA_ENTRY STV_DEFAULT"
_Z20setupRandomGeneratorP17curandStateXORWOW:
.text._Z20setupRandomGeneratorP17curandStateXORWOW:
        /* <DEDUP_REMOVED lines=8> */
[----:B------:R-:W1:Y:S01]  /*0080*/  LDCU.64 UR4, c[0x0][0x358] ;  /* 0x00006b00ff0477ac */ /* 0x000e620008000a00 */
[----:B------:R-:W-:Y:S01]  /*0090*/  IMAD.MOV.U32 R2, RZ, RZ, 0x3198c20f ;  /* 0x3198c20fff027424 */ /* 0x000fe200078e00ff */
[----:B------:R-:W-:Y:S01]  /*00a0*/  ISETP.NE.AND P0, PT, R13, RZ, PT ;  /* 0x000000ff0d00720c */ /* 0x000fe20003f05270 */
[----:B------:R-:W-:Y:S01]  /*00b0*/  IMAD.MOV.U32 R3, RZ, RZ, 0x5efdb30c ;  /* 0x5efdb30cff037424 */ /* 0x000fe200078e00ff */
[----:B------:R-:W-:Y:S01]  /*00c0*/  BSSY.RECONVERGENT B0, `(.L_x_2) ;  /* 0x00000da000007945 */ /* 0x000fe20003800200 */
[----:B------:R-:W-:Y:S02]  /*00d0*/  IMAD.MOV.U32 R4, RZ, RZ, 0x423bb012 ;  /* 0x423bb012ff047424 */ /* 0x000fe400078e00ff */
[----:B------:R-:W-:Y:S02]  /*00e0*/  IMAD.MOV.U32 R5, RZ, RZ, -0x75bd8fc ;  /* 0xf8a42704ff057424 */ /* 0x000fe400078e00ff */
[----:B------:R-:W-:-:S02]  /*00f0*/  IMAD.MOV.U32 R8, RZ, RZ, -0x23270784 ;  /* 0xdcd8f87cff087424 */ /* 0x000fc400078e00ff */
[----:B------:R-:W-:Y:S02]  /*0100*/  IMAD.MOV.U32 R9, RZ, RZ, 0x57fa2510 ;  /* 0x57fa2510ff097424 */ /* 0x000fe400078e00ff */
[----:B0-----:R-:W-:-:S05]  /*0110*/  IMAD.WIDE R6, R13, 0x30, R6 ;  /* 0x000000300d067825 */ /* 0x001fca00078e0206 */
[----:B-1----:R0:W-:Y:S04]  /*0120*/  STG.E.64 desc[UR4][R6.64], R2 ;  /* 0x0000000206007986 */ /* 0x0021e8000c101b04 */
[----:B------:R0:W-:Y:S04]  /*0130*/  STG.E.64 desc[UR4][R6.64+0x8], R4 ;  /* 0x0000080406007986 */ /* 0x0001e8000c101b04 */
[----:B------:R0:W-:Y:S01]  /*0140*/  STG.E.64 desc[UR4][R6.64+0x10], R8 ;  /* 0x0000100806007986 */ /* 0x0001e2000c101b04 */
[----:B------:R-:W-:Y:S05]  /*0150*/  @!P0 BRA `(.L_x_3) ;  /* 0x0000000c00408947 */ /* 0x000fea0003800000 */
[----:B------:R-:W-:Y:S01]  /*0160*/  SHF.R.S32.HI R0, RZ, 0x1f, R13 ;  /* 0x0000001fff007819 */ /* 0x000fe2000001140d */
[----:B------:R-:W-:-:S07]  /*0170*/  IMAD.MOV.U32 R12, RZ, RZ, RZ ;  /* 0x000000ffff0c7224 */ /* 0x000fce00078e00ff */
.L_x_9:
[----:B0-----:R-:W-:Y:S01]  /*0180*/  LOP3.LUT R2, R13, 0x3, RZ, 0xc0, !PT ;  /* 0x000000030d027812 */ /* 0x001fe200078ec0ff */
[----:B------:R-:W-:Y:S03]  /*0190*/  BSSY.RECONVERGENT B1, `(.L_x_4) ;  /* 0x00000c6000017945 */ /* 0x000fe60003800200 */
[----:B------:R-:W-:-:S04]  /*01a0*/  ISETP.NE.U32.AND P0, PT, R2, RZ, PT ;  /* 0x000000ff0200720c */ /* 0x000fc80003f05070 */
[----:B------:R-:W-:-:S13]  /*01b0*/  ISETP.NE.AND.EX P0, PT, RZ, RZ, PT, P0 ;  /* 0x000000ffff00720c */ /* 0x000fda0003f05300 */
[----:B------:R-:W-:Y:S05]  /*01c0*/  @!P0 BRA `(.L_x_5) ;  /* 0x0000000c00088947 */ /* 0x000fea0003800000 */
[----:B------:R-:W0:Y:S01]  /*01d0*/  LDC.64 R8, c[0x4][RZ] ;  /* 0x01000000ff087b82 */ /* 0x000e220000000a00 */
[----:B------:R-:W-:Y:S02]  /*01e0*/  IMAD.MOV.U32 R14, RZ, RZ, RZ ;  /* 0x000000ffff0e7224 */ /* 0x000fe400078e00ff */
[----:B0-----:R-:W-:-:S07]  /*01f0*/  IMAD.WIDE.U32 R8, R12, 0xc80, R8 ;  /* 0x00000c800c087825 */ /* 0x001fce00078e0008 */
.L_x_8:
[----:B0-----:R-:W-:Y:S01]  /*0200*/  IMAD.MOV.U32 R15, RZ, RZ, RZ ;  /* 0x000000ffff0f7224 */ /* 0x001fe200078e00ff */
[----:B------:R-:W-:Y:S01]  /*0210*/  CS2R R2, SRZ ;  /* 0x0000000000027805 */ /* 0x000fe2000001ff00 */
[----:B------:R-:W-:Y:S01]  /*0220*/  IMAD.MOV.U32 R17, RZ, RZ, RZ ;  /* 0x000000ffff117224 */ /* 0x000fe200078e00ff */
[----:B------:R-:W-:-:S07]  /*0230*/  CS2R R4, SRZ ;  /* 0x0000000000047805 */ /* 0x000fce000001ff00 */
.L_x_7:
[----:B------:R-:W-:-:S05]  /*0240*/  IMAD.WIDE.U32 R10, R17, 0x4, R6 ;  /* 0x00000004110a7825 */ /* 0x000fca00078e0006 */
[----:B------:R0:W5:Y:S01]  /*0250*/  LDG.E R16, desc[UR4][R10.64+0x4] ;  /* 0x000004040a107981 */ /* 0x000162000c1e1900 */
[----:B------:R-:W-:-:S07]  /*0260*/  IMAD.MOV.U32 R19, RZ, RZ, RZ ;  /* 0x000000ffff137224 */ /* 0x000fce00078e00ff */
.L_x_6:
[----:B-----5:R-:W-:Y:S01]  /*0270*/  SHF.R.U32.HI R24, RZ, R19, R16 ;  /* 0x00000013ff187219 */ /* 0x020fe20000011610 */
[----:B0-----:R-:W-:-:S03]  /*0280*/  IMAD.SHL.U32 R10, R17, 0x20, RZ ;  /* 0x00000020110a7824 */ /* 0x001fc600078e00ff */
[----:B------:R-:W-:Y:S01]  /*0290*/  LOP3.LUT R11, R24, 0x1, RZ, 0xc0, !PT ;  /* 0x00000001180b7812 */ /* 0x000fe200078ec0ff */
[----:B------:R-:W-:-:S03]  /*02a0*/  IMAD.IADD R10, R10, 0x1, R19 ;  /* 0x000000010a0a7824 */ /* 0x000fc600078e0213 */
[----:B------:R-:W-:Y:S01]  /*02b0*/  ISETP.NE.U32.AND P0, PT, R11, 0x1, PT ;  /* 0x000000010b00780c */ /* 0x000fe20003f05070 */
[----:B------:R-:W-:-:S03]  /*02c0*/  IMAD R11, R10, 0x5, RZ ;  /* 0x000000050a0b7824 */ /* 0x000fc600078e02ff */
[----:B------:R-:W-:Y:S01]  /*02d0*/  R2P PR, R24, 0x7e ;  /* 0x0000007e18007804 */ /* 0x000fe20000000000 */
[----:B------:R-:W-:-:S08]  /*02e0*/  IMAD.WIDE.U32 R10, R11, 0x4, R8 ;  /* 0x000000040b0a7825 */ /* 0x000fd000078e0008 */
[----:B------:R-:W2:Y:S04]  /*02f0*/  @!P0 LDG.E R18, desc[UR4][R10.64] ;  /* 0x000000040a128981 */ /* 0x000ea8000c1e1900 */
[----:B------:R-:W3:Y:S04]  /*0300*/  @!P0 LDG.E R20, desc[UR4][R10.64+0x10] ;  /* 0x000010040a148981 */ /* 0x000ee8000c1e1900 */
[----:B------:R-:W4:Y:S04]  /*0310*/  @P1 LDG.E R22, desc[UR4][R10.64+0x14] ;  /* 0x000014040a161981 */ /* 0x000f28000c1e1900 */
[----:B------:R-:W4:Y:S04]  /*0320*/  @P2 LDG.E R26, desc[UR4][R10.64+0x28] ;  /* 0x000028040a1a2981 */ /* 0x000f28000c1e1900 */
[----:B------:R-:W4:Y:S04]  /*0330*/  @!P0 LDG.E R21, desc[UR4][R10.64+0x4] ;  /* 0x000004040a158981 */ /* 0x000f28000c1e1900 */
[----:B------:R-:W4:Y:S04]  /*0340*/  @!P0 LDG.E R23, desc[UR4][R10.64+0xc] ;  /* 0x00000c040a178981 */ /* 0x000f28000c1e1900 */
[----:B------:R-:W4:Y:S04]  /*0350*/  @P1 LDG.E R25, desc[UR4][R10.64+0x18] ;  /* 0x000018040a191981 */ /* 0x000f28000c1e1900 */
[----:B------:R-:W4:Y:S04]  /*0360*/  @P3 LDG.E R28, desc[UR4][R10.64+0x3c] ;  /* 0x00003c040a1c3981 */ /* 0x000f28000c1e1900 */
[----:B------:R-:W4:Y:S01]  /*0370*/  @P6 LDG.E R27, desc[UR4][R10.64+0x7c] ;  /* 0x00007c040a1b6981 */ /* 0x000f22000c1e1900 */
[----:B--2---:R-:W-:-:S03]  /*0380*/  @!P0 LOP3.LUT R15, R15, R18, RZ, 0x3c, !PT ;  /* 0x000000120f0f8212 */ /* 0x004fc600078e3cff */
[----:B------:R-:W2:Y:S01]  /*0390*/  @!P0 LDG.E R18, desc[UR4][R10.64+0x8] ;  /* 0x000008040a128981 */ /* 0x000ea2000c1e1900 */
[----:B---3--:R-:W-:-:S03]  /*03a0*/  @!P0 LOP3.LUT R3, R3, R20, RZ, 0x3c, !PT ;  /* 0x0000001403038212 */ /* 0x008fc600078e3cff */
[----:B------:R-:W3:Y:S01]  /*03b0*/  @P1 LDG.E R20, desc[UR4][R10.64+0x24] ;  /* 0x000024040a141981 */ /* 0x000ee2000c1e1900 */
[----:B----4-:R-:W-:-:S03]  /*03c0*/  @P1 LOP3.LUT R15, R15, R22, RZ, 0x3c, !PT ;  /* 0x000000160f0f1212 */ /* 0x010fc600078e3cff */
[----:B------:R-:W4:Y:S01]  /*03d0*/  @P2 LDG.E R22, desc[UR4][R10.64+0x38] ;  /* 0x000038040a162981 */ /* 0x000f22000c1e1900 */
[----:B------:R-:W-:-:S03]  /*03e0*/  @P2 LOP3.LUT R15, R15, R26, RZ, 0x3c, !PT ;  /* 0x0000001a0f0f2212 */ /* 0x000fc600078e3cff */
[----:B------:R-:W4:Y:S01]  /*03f0*/  @P4 LDG.E R26, desc[UR4][R10.64+0x50] ;  /* 0x000050040a1a4981 */ /* 0x000f22000c1e1900 */
[----:B------:R-:W-:-:S03]  /*0400*/  @!P0 LOP3.LUT R4, R4, R21, RZ, 0x3c, !PT ;  /* 0x0000001504048212 */ /* 0x000fc600078e3cff */
[----:B------:R-:W4:Y:S01]  /*0410*/  @P1 LDG.E R21, desc[UR4][R10.64+0x20] ;  /* 0x000020040a151981 */ /* 0x000f22000c1e1900 */
[----:B------:R-:W-:-:S03]  /*0420*/  @!P0 LOP3.LUT R2, R2, R23, RZ, 0x3c, !PT ;  /* 0x0000001702028212 */ /* 0x000fc600078e3cff */
[----:B------:R-:W4:Y:S01]  /*0430*/  @P2 LDG.E R23, desc[UR4][R10.64+0x2c] ;  /* 0x00002c040a172981 */ /* 0x000f22000c1e1900 */
[----:B------:R-:W-:-:S03]  /*0440*/  @P1 LOP3.LUT R4, R4, R25, RZ, 0x3c, !PT ;  /* 0x0000001904041212 */ /* 0x000fc600078e3cff */
[----:B------:R-:W4:Y:S01]  /*0450*/  @P2 LDG.E R25, desc[UR4][R10.64+0x34] ;  /* 0x000034040a192981 */ /* 0x000f22000c1e1900 */
[----:B--2---:R-:W-:-:S03]  /*0460*/  @!P0 LOP3.LUT R5, R5, R18, RZ, 0x3c, !PT ;  /* 0x0000001205058212 */ /* 0x004fc600078e3cff */
[----:B------:R-:W2:Y:S01]  /*0470*/  @P1 LDG.E R18, desc[UR4][R10.64+0x1c] ;  /* 0x00001c040a121981 */ /* 0x000ea2000c1e1900 */
[----:B---3--:R-:W-:-:S03]  /*0480*/  @P1 LOP3.LUT R3, R3, R20, RZ, 0x3c, !PT ;  /* 0x0000001403031212 */ /* 0x008fc600078e3cff */
[----:B------:R-:W3:Y:S01]  /*0490*/  @P2 LDG.E R20, desc[UR4][R10.64+0x30] ;  /* 0x000030040a142981 */ /* 0x000ee2000c1e1900 */
[----:B----4-:R-:W-:-:S03]  /*04a0*/  @P2 LOP3.LUT R3, R3, R22, RZ, 0x3c, !PT ;  /* 0x0000001603032212 */ /* 0x010fc600078e3cff */
[----:B------:R-:W4:Y:S01]  /*04b0*/  @P3 LDG.E R22, desc[UR4][R10.64+0x4c] ;  /* 0x00004c040a163981 */ /* 0x000f22000c1e1900 */
[----:B------:R-:W-:-:S04]  /*04c0*/  @P3 LOP3.LUT R15, R15, R28, RZ, 0x3c, !PT ;  /* 0x0000001c0f0f3212 */ /* 0x000fc800078e3cff */
[----:B------:R-:W-:Y:S02]  /*04d0*/  @P4 LOP3.LUT R15, R15, R26, RZ, 0x3c, !PT ;  /* 0x0000001a0f0f4212 */ /* 0x000fe400078e3cff */
[----:B------:R-:W-:Y:S01]  /*04e0*/  @P1 LOP3.LUT R2, R2, R21, RZ, 0x3c, !PT ;  /* 0x0000001502021212 */ /* 0x000fe200078e3cff */
[----:B------:R-:W4:Y:S04]  /*04f0*/  @P5 LDG.E R26, desc[UR4][R10.64+0x64] ;  /* 0x000064040a1a5981 */ /* 0x000f28000c1e1900 */
[----:B------:R-:W4:Y:S01]  /*0500*/  @P3 LDG.E R21, desc[UR4][R10.64+0x40] ;  /* 0x000040040a153981 */ /* 0x000f22000c1e1900 */
[----:B------:R-:W-:Y:S02]  /*0510*/  @P2 LOP3.LUT R4, R4, R23, RZ, 0x3c, !PT ;  /* 0x0000001704042212 */ /* 0x000fe400078e3cff */
[----:B------:R-:W-:Y:S01]  /*0520*/  @P2 LOP3.LUT R2, R2, R25, RZ, 0x3c, !PT ;  /* 0x0000001902022212 */ /* 0x000fe200078e3cff */
[----:B------:R-:W4:Y:S04]  /*0530*/  @P3 LDG.E R23, desc[UR4][R10.64+0x48] ;  /* 0x000048040a173981 */ /* 0x000f28000c1e1900 */
[----:B------:R-:W4:Y:S01]  /*0540*/  @P4 LDG.E R25, desc[UR4][R10.64+0x54] ;  /* 0x000054040a194981 */ /* 0x000f22000c1e1900 */
[----:B--2---:R-:W-:-:S03]  /*0550*/  @P1 LOP3.LUT R5, R5, R18, RZ, 0x3c, !PT ;  /* 0x0000001205051212 */ /* 0x004fc600078e3cff */
[----:B------:R-:W2:Y:S01]  /*0560*/  @P3 LDG.E R18, desc[UR4][R10.64+0x44] ;  /* 0x000044040a123981 */ /* 0x000ea2000c1e1900 */
[----:B---3--:R-:W-:-:S03]  /*0570*/  @P2 LOP3.LUT R5, R5, R20, RZ, 0x3c, !PT ;  /* 0x0000001405052212 */ /* 0x008fc600078e3cff */
[----:B------:R-:W3:Y:S01]  /*0580*/  @P4 LDG.E R20, desc[UR4][R10.64+0x58] ;  /* 0x000058040a144981 */ /* 0x000ee2000c1e1900 */
[----:B----4-:R-:W-:-:S03]  /*0590*/  @P3 LOP3.LUT R3, R3, R22, RZ, 0x3c, !PT ;  /* 0x0000001603033212 */ /* 0x010fc600078e3cff */
[----:B------:R-:W4:Y:S01]  /*05a0*/  @P4 LDG.E R22, desc[UR4][R10.64+0x60] ;  /* 0x000060040a164981 */ /* 0x000f22000c1e1900 */
[----:B------:R-:W-:Y:S02]  /*05b0*/  LOP3.LUT P0, RZ, R24, 0x80, RZ, 0xc0, !PT ;  /* 0x0000008018ff7812 */ /* 0x000fe4000780c0ff */
[----:B------:R-:W-:Y:S02]  /*05c0*/  @P5 LOP3.LUT R15, R15, R26, RZ, 0x3c, !PT ;  /* 0x0000001a0f0f5212 */ /* 0x000fe400078e3cff */
[----:B------:R-:W4:Y:S01]  /*05d0*/  @P6 LDG.E R26, desc[UR4][R10.64+0x78] ;  /* 0x000078040a1a6981 */ /* 0x000f22000c1e1900 */
[----:B------:R-:W-:-:S03]  /*05e0*/  @P3 LOP3.LUT R4, R4, R21, RZ, 0x3c, !PT ;  /* 0x0000001504043212 */ /* 0x000fc600078e3cff */
[----:B------:R-:W4:Y:S01]  /*05f0*/  @P4 LDG.E R21, desc[UR4][R10.64+0x5c] ;  /* 0x00005c040a154981 */ /* 0x000f22000c1e1900 */
[----:B------:R-:W-:-:S03]  /*0600*/  @P3 LOP3.LUT R2, R2, R23, RZ, 0x3c, !PT ;  /* 0x0000001702023212 */ /* 0x000fc600078e3cff */
[----:B------:R-:W4:Y:S01]  /*0610*/  @P5 LDG.E R23, desc[UR4][R10.64+0x68] ;  /* 0x000068040a175981 */ /* 0x000f22000c1e1900 */
[----:B------:R-:W-:-:S03]  /*0620*/  @P4 LOP3.LUT R4, R4, R25, RZ, 0x3c, !PT ;  /* 0x0000001904044212 */ /* 0x000fc600078e3cff */
[----:B------:R-:W4:Y:S01]  /*0630*/  @P5 LDG.E R25, desc[UR4][R10.64+0x70] ;  /* 0x000070040a195981 */ /* 0x000f22000c1e1900 */
[----:B--2---:R-:W-:-:S03]  /*0640*/  @P3 LOP3.LUT R5, R5, R18, RZ, 0x3c, !PT ;  /* 0x0000001205053212 */ /* 0x004fc600078e3cff */
[----:B------:R-:W2:Y:S01]  /*0650*/  @P5 LDG.E R18, desc[UR4][R10.64+0x6c] ;  /* 0x00006c040a125981 */ /* 0x000ea2000c1e1900 */
[----:B---3--:R-:W-:-:S03]  /*0660*/  @P4 LOP3.LUT R5, R5, R20, RZ, 0x3c, !PT ;  /* 0x0000001405054212 */ /* 0x008fc600078e3cff */
[----:B------:R-:W3:Y:S01]  /*0670*/  @P5 LDG.E R20, desc[UR4][R10.64+0x74] ;  /* 0x000074040a145981 */ /* 0x000ee2000c1e1900 */
[----:B----4-:R-:W-:-:S03]  /*0680*/  @P4 LOP3.LUT R3, R3, R22, RZ, 0x3c, !PT ;  /* 0x0000001603034212 */ /* 0x010fc600078e3cff */
[----:B------:R-:W4:Y:S01]  /*0690*/  @P0 LDG.E R22, desc[UR4][R10.64+0x8c] ;  /* 0x00008c040a160981 */ /* 0x000f22000c1e1900 */
[----:B------:R-:W-:-:S03]  /*06a0*/  @P6 LOP3.LUT R15, R15, R26, RZ, 0x3c, !PT ;  /* 0x0000001a0f0f6212 */ /* 0x000fc600078e3cff */
        /* <DEDUP_REMOVED lines=13> */
[----:B------:R-:W-:Y:S02]  /*0780*/  @P6 LOP3.LUT R4, R4, R27, RZ, 0x3c, !PT ;  /* 0x0000001b04046212 */ /* 0x000fe400078e3cff */
[----:B------:R-:W-:Y:S02]  /*0790*/  @P6 LOP3.LUT R2, R2, R21, RZ, 0x3c, !PT ;  /* 0x0000001502026212 */ /* 0x000fe400078e3cff */
[----:B------:R-:W-:Y:S02]  /*07a0*/  @P0 LOP3.LUT R4, R4, R23, RZ, 0x3c, !PT ;  /* 0x0000001704040212 */ /* 0x000fe400078e3cff */
[----:B------:R-:W-:Y:S02]  /*07b0*/  @P0 LOP3.LUT R2, R2, R25, RZ, 0x3c, !PT ;  /* 0x0000001902020212 */ /* 0x000fe400078e3cff */
[----:B--2---:R-:W-:Y:S02]  /*07c0*/  @P6 LOP3.LUT R5, R5, R18, RZ, 0x3c, !PT ;  /* 0x0000001205056212 */ /* 0x004fe400078e3cff */
[----:B---3--:R-:W-:-:S02]  /*07d0*/  @P6 LOP3.LUT R3, R3, R20, RZ, 0x3c, !PT ;  /* 0x0000001403036212 */ /* 0x008fc400078e3cff */
[----:B----4-:R-:W-:Y:S02]  /*07e0*/  @P0 LOP3.LUT R5, R5, R22, RZ, 0x3c, !PT ;  /* 0x0000001605050212 */ /* 0x010fe400078e3cff */
[----:B------:R-:W-:Y:S02]  /*07f0*/  @P0 LOP3.LUT R3, R3, R26, RZ, 0x3c, !PT ;  /* 0x0000001a03030212 */ /* 0x000fe400078e3cff */
[----:B------:R-:W-:-:S13]  /*0800*/  R2P PR, R24.B1, 0x7f ;  /* 0x0000007f18007804 */ /* 0x000fda0000001000 */
[----:B------:R-:W2:Y:S04]  /*0810*/  @P0 LDG.E R18, desc[UR4][R10.64+0xa0] ;  /* 0x0000a0040a120981 */ /* 0x000ea8000c1e1900 */
[----:B------:R-:W3:Y:S04]  /*0820*/  @P1 LDG.E R22, desc[UR4][R10.64+0xb4] ;  /* 0x0000b4040a161981 */ /* 0x000ee8000c1e1900 */
[----:B------:R-:W4:Y:S04]  /*0830*/  @P2 LDG.E R26, desc[UR4][R10.64+0xc8] ;  /* 0x0000c8040a1a2981 */ /* 0x000f28000c1e1900 */
[----:B------:R-:W4:Y:S04]  /*0840*/  @P3 LDG.E R28, desc[UR4][R10.64+0xdc] ;  /* 0x0000dc040a1c3981 */ /* 0x000f28000c1e1900 */
[----:B------:R-:W4:Y:S04]  /*0850*/  @P0 LDG.E R23, desc[UR4][R10.64+0xa4] ;  /* 0x0000a4040a170981 */ /* 0x000f28000c1e1900 */
[----:B------:R-:W4:Y:S04]  /*0860*/  @P0 LDG.E R20, desc[UR4][R10.64+0xa8] ;  /* 0x0000a8040a140981 */ /* 0x000f28000c1e1900 */
[----:B------:R-:W4:Y:S04]  /*0870*/  @P4 LDG.E R25, desc[UR4][R10.64+0xf0] ;  /* 0x0000f0040a194981 */ /* 0x000f28000c1e1900 */
        /* <DEDUP_REMOVED lines=21> */
[----:B------:R-:W-:Y:S02]  /*09d0*/  LOP3.LUT P0, RZ, R24, 0x8000, RZ, 0xc0, !PT ;  /* 0x0000800018ff7812 */ /* 0x000fe4000780c0ff */
[----:B----4-:R-:W-:Y:S01]  /*09e0*/  @P5 LOP3.LUT R15, R15, R26, RZ, 0x3c, !PT ;  /* 0x0000001a0f0f5212 */ /* 0x010fe200078e3cff */
[----:B------:R-:W4:Y:S04]  /*09f0*/  @P3 LDG.E R24, desc[UR4][R10.64+0xe4] ;  /* 0x0000e4040a183981 */ /* 0x000f28000c1e1900 */
[----:B------:R-:W2:Y:S01]  /*0a00*/  @P6 LDG.E R26, desc[UR4][R10.64+0x118] ;  /* 0x000118040a1a6981 */ /* 0x000ea2000c1e1900 */
        /* <DEDUP_REMOVED lines=8> */
[----:B---3--:R-:W-:-:S03]  /*0a90*/  @P2 LOP3.LUT R3, R3, R22, RZ, 0x3c, !PT ;  /* 0x0000001603032212 */ /* 0x008fc600078e3cff */
[----:B------:R-:W3:Y:S01]  /*0aa0*/  @P4 LDG.E R22, desc[UR4][R10.64+0x100] ;  /* 0x000100040a164981 */ /* 0x000ee2000c1e1900 */
[----:B--2---:R-:W-:-:S03]  /*0ab0*/  @P6 LOP3.LUT R15, R15, R26, RZ, 0x3c, !PT ;  /* 0x0000001a0f0f6212 */ /* 0x004fc600078e3cff */
[----:B------:R-:W2:Y:S01]  /*0ac0*/  @P0 LDG.E R26, desc[UR4][R10.64+0x12c] ;  /* 0x00012c040a1a0981 */ /* 0x000ea2000c1e1900 */
[----:B----4-:R-:W-:-:S03]  /*0ad0*/  @P2 LOP3.LUT R2, R2, R23, RZ, 0x3c, !PT ;  /* 0x0000001702022212 */ /* 0x010fc600078e3cff */
[----:B------:R-:W4:Y:S01]  /*0ae0*/  @P4 LDG.E R23, desc[UR4][R10.64+0xfc] ;  /* 0x0000fc040a174981 */ /* 0x000f22000c1e1900 */
[----:B------:R-:W-:-:S03]  /*0af0*/  @P2 LOP3.LUT R5, R5, R20, RZ, 0x3c, !PT ;  /* 0x0000001405052212 */ /* 0x000fc600078e3cff */
[----:B------:R-:W4:Y:S01]  /*0b00*/  @P4 LDG.E R20, desc[UR4][R10.64+0xf8] ;  /* 0x0000f8040a144981 */ /* 0x000f22000c1e1900 */
[----:B------:R-:W-:Y:S02]  /*0b10*/  @P3 LOP3.LUT R2, R2, R27, RZ, 0x3c, !PT ;  /* 0x0000001b02023212 */ /* 0x000fe400078e3cff */
[----:B------:R-:W-:Y:S01]  /*0b20*/  @P3 LOP3.LUT R4, R4, R25, RZ, 0x3c, !PT ;  /* 0x0000001904043212 */ /* 0x000fe200078e3cff */
[----:B------:R-:W4:Y:S01]  /*0b30*/  @P5 LDG.E R27, desc[UR4][R10.64+0x110] ;  /* 0x000110040a1b5981 */ /* 0x000f22000c1e1900 */
[----:B------:R-:W-:-:S03]  /*0b40*/  @P3 LOP3.LUT R5, R5, R24, RZ, 0x3c, !PT ;  /* 0x0000001805053212 */ /* 0x000fc600078e3cff */
[----:B------:R-:W4:Y:S04]  /*0b50*/  @P5 LDG.E R25, desc[UR4][R10.64+0x108] ;  /* 0x000108040a195981 */ /* 0x000f28000c1e1900 */
        /* <DEDUP_REMOVED lines=19> */
[----:B------:R-:W-:-:S05]  /*0c90*/  VIADD R19, R19, 0x10 ;  /* 0x0000001013137836 */ /* 0x000fca0000000000 */
[----:B------:R-:W-:Y:S02]  /*0ca0*/  ISETP.NE.AND P1, PT, R19, 0x20, PT ;  /* 0x000000201300780c */ /* 0x000fe40003f25270 */
[----:B------:R-:W-:Y:S02]  /*0cb0*/  @P5 LOP3.LUT R3, R3, R18, RZ, 0x3c, !PT ;  /* 0x0000001203035212 */ /* 0x000fe400078e3cff */
[----:B------:R-:W-:Y:S02]  /*0cc0*/  @P6 LOP3.LUT R4, R4, R21, RZ, 0x3c, !PT ;  /* 0x0000001504046212 */ /* 0x000fe400078e3cff */
[----:B---3--:R-:W-:-:S04]  /*0cd0*/  @P6 LOP3.LUT R3, R3, R22, RZ, 0x3c, !PT ;  /* 0x0000001603036212 */ /* 0x008fc800078e3cff */
[----:B--2---:R-:W-:Y:S02]  /*0ce0*/  @P0 LOP3.LUT R3, R3, R26, RZ, 0x3c, !PT ;  /* 0x0000001a03030212 */ /* 0x004fe400078e3cff */
[----:B----4-:R-:W-:Y:S02]  /*0cf0*/  @P6 LOP3.LUT R2, R2, R23, RZ, 0x3c, !PT ;  /* 0x0000001702026212 */ /* 0x010fe400078e3cff */
[----:B------:R-:W-:Y:S02]  /*0d00*/  @P6 LOP3.LUT R5, R5, R20, RZ, 0x3c, !PT ;  /* 0x0000001405056212 */ /* 0x000fe400078e3cff */
[----:B------:R-:W-:Y:S02]  /*0d10*/  @P0 LOP3.LUT R2, R2, R27, RZ, 0x3c, !PT ;  /* 0x0000001b02020212 */ /* 0x000fe400078e3cff */
[----:B------:R-:W-:Y:S02]  /*0d20*/  @P0 LOP3.LUT R4, R4, R25, RZ, 0x3c, !PT ;  /* 0x0000001904040212 */ /* 0x000fe400078e3cff */
[----:B------:R-:W-:Y:S01]  /*0d30*/  @P0 LOP3.LUT R5, R5, R24, RZ, 0x3c, !PT ;  /* 0x0000001805050212 */ /* 0x000fe200078e3cff */
[----:B------:R-:W-:Y:S06]  /*0d40*/  @P1 BRA `(.L_x_6) ;  /* 0xfffffff400481947 */ /* 0x000fec000383ffff */
[----:B------:R-:W-:-:S05]  /*0d50*/  VIADD R17, R17, 0x1 ;  /* 0x0000000111117836 */ /* 0x000fca0000000000 */
[----:B------:R-:W-:-:S13]  /*0d60*/  ISETP.NE.AND P0, PT, R17, 0x5, PT ;  /* 0x000000051100780c */ /* 0x000fda0003f05270 */
[----:B------:R-:W-:Y:S05]  /*0d70*/  @P0 BRA `(.L_x_7) ;  /* 0xfffffff400300947 */ /* 0x000fea000383ffff */
[----:B------:R0:W-:Y:S01]  /*0d80*/  STG.E.64 desc[UR4][R6.64+0x8], R4 ;  /* 0x0000080406007986 */ /* 0x0001e2000c101b04 */
[----:B------:R-:W-:Y:S01]  /*0d90*/  VIADD R14, R14, 0x1 ;  /* 0x000000010e0e7836 */ /* 0x000fe20000000000 */
[----:B------:R-:W-:Y:S02]  /*0da0*/  LOP3.LUT R11, R13, 0x3, RZ, 0xc0, !PT ;  /* 0x000000030d0b7812 */ /* 0x000fe400078ec0ff */
[----:B------:R0:W-:Y:S02]  /*0db0*/  STG.E.64 desc[UR4][R6.64+0x10], R2 ;  /* 0x0000100206007986 */ /* 0x0001e4000c101b04 */
[----:B------:R-:W-:Y:S02]  /*0dc0*/  ISETP.GE.U32.AND P0, PT, R14, R11, PT ;  /* 0x0000000b0e00720c */ /* 0x000fe40003f06070 */
[----:B------:R0:W-:Y:S11]  /*0dd0*/  STG.E desc[UR4][R6.64+0x4], R15 ;  /* 0x0000040f06007986 */ /* 0x0001f6000c101904 */
[----:B------:R-:W-:Y:S05]  /*0de0*/  @!P0 BRA `(.L_x_8) ;  /* 0xfffffff400048947 */ /* 0x000fea000383ffff */
.L_x_5:
[----:B------:R-:W-:Y:S05]  /*0df0*/  BSYNC.RECONVERGENT B1 ;  /* 0x0000000000017941 */ /* 0x000fea0003800200 */
.L_x_4:
[C---:B------:R-:W-:Y:S01]  /*0e00*/  ISETP.GT.U32.AND P0, PT, R13.reuse, 0x3, PT ;  /* 0x000000030d00780c */ /* 0x040fe20003f04070 */
[----:B------:R-:W-:Y:S01]  /*0e10*/  VIADD R12, R12, 0x1 ;  /* 0x000000010c0c7836 */ /* 0x000fe20000000000 */
[--C-:B------:R-:W-:Y:S02]  /*0e20*/  SHF.R.U64 R13, R13, 0x2, R0.reuse ;  /* 0x000000020d0d7819 */ /* 0x100fe40000001200 */
[----:B------:R-:W-:Y:S02]  /*0e30*/  ISETP.GT.U32.AND.EX P0, PT, R0, RZ, PT, P0 ;  /* 0x000000ff0000720c */ /* 0x000fe40003f04100 */
[----:B------:R-:W-:-:S11]  /*0e40*/  SHF.R.U32.HI R0, RZ, 0x2, R0 ;  /* 0x00000002ff007819 */ /* 0x000fd60000011600 */
[----:B------:R-:W-:Y:S05]  /*0e50*/  @P0 BRA `(.L_x_9) ;  /* 0xfffffff000c80947 */ /* 0x000fea000383ffff */
.L_x_3:
[----:B------:R-:W-:Y:S05]  /*0e60*/  BSYNC.RECONVERGENT B0 ;  /* 0x0000000000007941 */ /* 0x000fea0003800200 */
.L_x_2:
[----:B------:R-:W-:Y:S04]  /*0e70*/  STG.E.64 desc[UR4][R6.64+0x18], RZ ;  /* 0x000018ff06007986 */ /* 0x000fe8000c101b04 */
[----:B------:R-:W-:Y:S04]  /*0e80*/  STG.E desc[UR4][R6.64+0x20], RZ ;  /* 0x000020ff06007986 */ /* 0x000fe8000c101904 */
[----:B------:R-:W-:Y:S01]  /*0e90*/  STG.E.64 desc[UR4][R6.64+0x28], RZ ;  /* 0x000028ff06007986 */ /* 0x000fe2000c101b04 */
[----:B------:R-:W-:Y:S05]  /*0ea0*/  EXIT ;  /* 0x000000000000794d */ /* 0x000fea0003800000 */
.L_x_10:
        /* <DEDUP_REMOVED lines=13> */
.L_x_13:


//--------------------- .nv.global.init           --------------------------
	.section	.nv.global.init,"aw",@progbits
	.align	4
.nv.global.init:
	.type		mrg32k3aM1SubSeq,@object
	.size		mrg32k3aM1SubSeq,(mrg32k3aM2SubSeq - mrg32k3aM1SubSeq)
mrg32k3aM1SubSeq:
        /*0000*/ 	.byte	0x0b, 0xcc, 0xee, 0x04, 0x73, 0x29, 0x8b, 0x6f, 0xf6, 0x53, 0x03, 0xf6, 0x23, 0xf6, 0xea, 0xda
        /* <DEDUP_REMOVED lines=125> */
	.type		mrg32k3aM2SubSeq,@object
	.size		mrg32k3aM2SubSeq,(mrg32k3aM1 - mrg32k3aM2SubSeq)
mrg32k3aM2SubSeq:
        /* <DEDUP_REMOVED lines=126> */
	.type		mrg32k3aM1,@object
	.size		mrg32k3aM1,(mrg32k3aM1Seq - mrg32k3aM1)
mrg32k3aM1:
        /* <DEDUP_REMOVED lines=144> */
	.type		mrg32k3aM1Seq,@object
	.size		mrg32k3aM1Seq,(mrg32k3aM2 - mrg32k3aM1Seq)
mrg32k3aM1Seq:
        /* <DEDUP_REMOVED lines=144> */
	.type		mrg32k3aM2,@object
	.size		mrg32k3aM2,(mrg32k3aM2Seq - mrg32k3aM2)
mrg32k3aM2:
        /* <DEDUP_REMOVED lines=144> */
	.type		mrg32k3aM2Seq,@object
	.size		mrg32k3aM2Seq,(precalc_xorwow_matrix - mrg32k3aM2Seq)
mrg32k3aM2Seq:
        /* <DEDUP_REMOVED lines=144> */
	.type		precalc_xorwow_matrix,@object
	.size		precalc_xorwow_matrix,(precalc_xorwow_offset_matrix - precalc_xorwow_matrix)
precalc_xorwow_matrix:
        /* <DEDUP_REMOVED lines=6400> */
	.type		precalc_xorwow_offset_matrix,@object
	.size		precalc_xorwow_offset_matrix,(.L_1 - precalc_xorwow_offset_matrix)
precalc_xorwow_offset_matrix:
        /* <DEDUP_REMOVED lines=6400> */
.L_1:


//--------------------- .nv.shared.reserved.0     --------------------------
	.section	.nv.shared.reserved.0,"aw",@nobits
	.weak		__nv_reservedSMEM_offset_0_alias
	.size		__nv_reservedSMEM_offset_0_alias, 0, 64
	.other		__nv_reservedSMEM_offset_0_alias,@"STO_CUDA_RESERVED_SHARED STV_DEFAULT"
__nv_reservedSMEM_offset_0_alias:
	.zero		0
	.zero		64


//--------------------- .nv.constant0._Z6dslash10FermiField10GaugeFieldS_i --------------------------
	.section	.nv.constant0._Z6dslash10FermiField10GaugeFieldS_i,"a",@progbits
	.sectionflags	@""
	.align	4
.nv.constant0._Z6dslash10FermiField10GaugeFieldS_i:
	.zero		948


//--------------------- .nv.constant0._Z15initInputFieldsP7ComplexS0_P17curandStateXORWOW --------------------------
	.section	.nv.constant0._Z15initInputFieldsP7ComplexS0_P17curandStateXORWOW,"a",@progbits
	.sectionflags	@""
	.align	4
.nv.constant0._Z15initInputFieldsP7ComplexS0_P17curandStateXORWOW:
	.zero		920


//--------------------- .nv.constant0._Z20setupRandomGeneratorP17curandStateXORWOW --------------------------
	.section	.nv.constant0._Z20setupRandomGeneratorP17curandStateXORWOW,"a",@progbits
	.sectionflags	@""
	.align	4
.nv.constant0._Z20setupRandomGeneratorP17curandStateXORWOW:
	.zero		904


//--------------------- SYMBOLS --------------------------

	.type		.nv.reservedSmem.offset0,@object
	.size		.nv.reservedSmem.offset0,0x4
